//
// Generated by NVIDIA NVVM Compiler
//
// Compiler Build ID: CL-36424714
// Cuda compilation tools, release 13.0, V13.0.88
// Based on NVVM 20.0.0
//

.version 9.0
.target sm_100
.address_size 64

	// .globl	_Z14simple_spheresPiPfS0_S0_jj

.visible .entry _Z14simple_spheresPiPfS0_S0_jj(
	.param .u64 .ptr .align 1 _Z14simple_spheresPiPfS0_S0_jj_param_0,
	.param .u64 .ptr .align 1 _Z14simple_spheresPiPfS0_S0_jj_param_1,
	.param .u64 .ptr .align 1 _Z14simple_spheresPiPfS0_S0_jj_param_2,
	.param .u64 .ptr .align 1 _Z14simple_spheresPiPfS0_S0_jj_param_3,
	.param .u32 _Z14simple_spheresPiPfS0_S0_jj_param_4,
	.param .u32 _Z14simple_spheresPiPfS0_S0_jj_param_5
)
{
	.reg .pred 	%p<23>;
	.reg .b32 	%r<65>;
	.reg .b32 	%f<209>;
	.reg .b64 	%rd<29>;

	ld.param.u64 	%rd10, [_Z14simple_spheresPiPfS0_S0_jj_param_0];
	ld.param.u64 	%rd12, [_Z14simple_spheresPiPfS0_S0_jj_param_1];
	ld.param.u64 	%rd13, [_Z14simple_spheresPiPfS0_S0_jj_param_2];
	ld.param.u64 	%rd11, [_Z14simple_spheresPiPfS0_S0_jj_param_3];
	ld.param.u32 	%r25, [_Z14simple_spheresPiPfS0_S0_jj_param_5];
	cvta.to.global.u64 	%rd1, %rd13;
	cvta.to.global.u64 	%rd2, %rd12;
	mov.u32 	%r27, %tid.x;
	mov.u32 	%r28, %ctaid.x;
	mov.u32 	%r29, %ntid.x;
	mad.lo.s32 	%r1, %r28, %r29, %r27;
	mov.u32 	%r30, %tid.y;
	mov.u32 	%r31, %ctaid.y;
	mov.u32 	%r32, %ntid.y;
	mad.lo.s32 	%r2, %r31, %r32, %r30;
	mov.u32 	%r33, %nctaid.x;
	mul.lo.s32 	%r34, %r33, %r29;
	mul.lo.s32 	%r3, %r34, %r2;
	setp.eq.s32 	%p1, %r25, 0;
	mov.b32 	%r64, -1;
	mov.f32 	%f205, 0f00000000;
	@%p1 bra 	$L__BB0_23;
	cvt.rn.f32.s32 	%f1, %r1;
	cvt.rn.f32.u32 	%f2, %r2;
	and.b32  	%r4, %r25, 3;
	setp.lt.u32 	%p2, %r25, 4;
	mov.b32 	%r63, 0;
	mov.f32 	%f193, 0fCCBEBC20;
	mov.f32 	%f205, 0f00000000;
	mov.b32 	%r64, -1;
	@%p2 bra 	$L__BB0_12;
	and.b32  	%r63, %r25, -4;
	mov.b32 	%r57, 0;
	mov.f32 	%f193, 0fCCBEBC20;
	mov.f32 	%f205, 0f00000000;
	mov.b32 	%r64, -1;
$L__BB0_3:
	.pragma "nounroll";
	mul.lo.s32 	%r8, %r57, 3;
	mul.wide.u32 	%rd14, %r8, 4;
	add.s64 	%rd3, %rd2, %rd14;
	ld.global.f32 	%f92, [%rd3];
	ld.global.f32 	%f93, [%rd3+4];
	mul.wide.u32 	%rd15, %r57, 4;
	add.s64 	%rd4, %rd1, %rd15;
	ld.global.f32 	%f94, [%rd4];
	sub.f32 	%f95, %f1, %f92;
	sub.f32 	%f96, %f2, %f93;
	mul.f32 	%f6, %f94, %f94;
	mul.f32 	%f7, %f95, %f95;
	mul.f32 	%f8, %f96, %f96;
	add.f32 	%f97, %f7, %f8;
	setp.geu.f32 	%p3, %f97, %f6;
	mov.f32 	%f184, 0fCCBEBC20;
	@%p3 bra 	$L__BB0_5;
	ld.global.f32 	%f98, [%rd3+8];
	sub.f32 	%f99, %f6, %f7;
	sub.f32 	%f100, %f99, %f8;
	sqrt.rn.f32 	%f101, %f100;
	sqrt.rn.f32 	%f102, %f6;
	div.rn.f32 	%f183, %f101, %f102;
	add.f32 	%f184, %f98, %f101;
$L__BB0_5:
	setp.gt.f32 	%p4, %f184, %f193;
	selp.f32 	%f13, %f184, %f193, %p4;
	selp.f32 	%f14, %f183, %f205, %p4;
	selp.b32 	%r9, %r57, %r64, %p4;
	ld.global.f32 	%f104, [%rd3+12];
	ld.global.f32 	%f105, [%rd3+16];
	ld.global.f32 	%f106, [%rd4+4];
	sub.f32 	%f107, %f1, %f104;
	sub.f32 	%f108, %f2, %f105;
	mul.f32 	%f15, %f106, %f106;
	mul.f32 	%f16, %f107, %f107;
	mul.f32 	%f17, %f108, %f108;
	add.f32 	%f109, %f16, %f17;
	setp.geu.f32 	%p5, %f109, %f15;
	mov.f32 	%f186, 0fCCBEBC20;
	@%p5 bra 	$L__BB0_7;
	ld.global.f32 	%f110, [%rd3+20];
	sub.f32 	%f111, %f15, %f16;
	sub.f32 	%f112, %f111, %f17;
	sqrt.rn.f32 	%f113, %f112;
	sqrt.rn.f32 	%f114, %f15;
	div.rn.f32 	%f183, %f113, %f114;
	add.f32 	%f186, %f110, %f113;
$L__BB0_7:
	setp.gt.f32 	%p6, %f186, %f13;
	selp.f32 	%f22, %f186, %f13, %p6;
	selp.f32 	%f23, %f183, %f14, %p6;
	add.s32 	%r40, %r57, 1;
	selp.b32 	%r10, %r40, %r9, %p6;
	add.s32 	%r41, %r8, 6;
	mul.wide.u32 	%rd16, %r41, 4;
	add.s64 	%rd5, %rd2, %rd16;
	ld.global.f32 	%f116, [%rd5];
	ld.global.f32 	%f117, [%rd5+4];
	ld.global.f32 	%f118, [%rd4+8];
	sub.f32 	%f119, %f1, %f116;
	sub.f32 	%f120, %f2, %f117;
	mul.f32 	%f24, %f118, %f118;
	mul.f32 	%f25, %f119, %f119;
	mul.f32 	%f26, %f120, %f120;
	add.f32 	%f121, %f25, %f26;
	setp.geu.f32 	%p7, %f121, %f24;
	mov.f32 	%f188, 0fCCBEBC20;
	@%p7 bra 	$L__BB0_9;
	ld.global.f32 	%f122, [%rd5+8];
	sub.f32 	%f123, %f24, %f25;
	sub.f32 	%f124, %f123, %f26;
	sqrt.rn.f32 	%f125, %f124;
	sqrt.rn.f32 	%f126, %f24;
	div.rn.f32 	%f183, %f125, %f126;
	add.f32 	%f188, %f122, %f125;
$L__BB0_9:
	setp.gt.f32 	%p8, %f188, %f22;
	selp.f32 	%f31, %f188, %f22, %p8;
	selp.f32 	%f32, %f183, %f23, %p8;
	add.s32 	%r42, %r57, 2;
	selp.b32 	%r11, %r42, %r10, %p8;
	add.s32 	%r43, %r8, 9;
	mul.wide.u32 	%rd17, %r43, 4;
	add.s64 	%rd6, %rd2, %rd17;
	ld.global.f32 	%f128, [%rd6];
	ld.global.f32 	%f129, [%rd6+4];
	ld.global.f32 	%f130, [%rd4+12];
	sub.f32 	%f131, %f1, %f128;
	sub.f32 	%f132, %f2, %f129;
	mul.f32 	%f33, %f130, %f130;
	mul.f32 	%f34, %f131, %f131;
	mul.f32 	%f35, %f132, %f132;
	add.f32 	%f133, %f34, %f35;
	setp.geu.f32 	%p9, %f133, %f33;
	mov.f32 	%f190, 0fCCBEBC20;
	@%p9 bra 	$L__BB0_11;
	ld.global.f32 	%f134, [%rd6+8];
	sub.f32 	%f135, %f33, %f34;
	sub.f32 	%f136, %f135, %f35;
	sqrt.rn.f32 	%f137, %f136;
	sqrt.rn.f32 	%f138, %f33;
	div.rn.f32 	%f183, %f137, %f138;
	add.f32 	%f190, %f134, %f137;
$L__BB0_11:
	setp.gt.f32 	%p10, %f190, %f31;
	selp.f32 	%f193, %f190, %f31, %p10;
	selp.f32 	%f205, %f183, %f32, %p10;
	add.s32 	%r44, %r57, 3;
	selp.b32 	%r64, %r44, %r11, %p10;
	add.s32 	%r57, %r57, 4;
	setp.ne.s32 	%p11, %r57, %r63;
	@%p11 bra 	$L__BB0_3;
$L__BB0_12:
	setp.eq.s32 	%p12, %r4, 0;
	@%p12 bra 	$L__BB0_23;
	setp.eq.s32 	%p13, %r4, 1;
	@%p13 bra 	$L__BB0_19;
	mul.lo.s32 	%r46, %r63, 3;
	mul.wide.u32 	%rd18, %r46, 4;
	add.s64 	%rd7, %rd2, %rd18;
	ld.global.f32 	%f141, [%rd7];
	ld.global.f32 	%f142, [%rd7+4];
	mul.wide.u32 	%rd19, %r63, 4;
	add.s64 	%rd8, %rd1, %rd19;
	ld.global.f32 	%f143, [%rd8];
	sub.f32 	%f144, %f1, %f141;
	sub.f32 	%f145, %f2, %f142;
	mul.f32 	%f46, %f143, %f143;
	mul.f32 	%f47, %f144, %f144;
	mul.f32 	%f48, %f145, %f145;
	add.f32 	%f146, %f47, %f48;
	setp.geu.f32 	%p14, %f146, %f46;
	mov.f32 	%f196, 0fCCBEBC20;
	@%p14 bra 	$L__BB0_16;
	ld.global.f32 	%f147, [%rd7+8];
	sub.f32 	%f148, %f46, %f47;
	sub.f32 	%f149, %f148, %f48;
	sqrt.rn.f32 	%f150, %f149;
	sqrt.rn.f32 	%f151, %f46;
	div.rn.f32 	%f183, %f150, %f151;
	add.f32 	%f196, %f147, %f150;
$L__BB0_16:
	setp.gt.f32 	%p15, %f196, %f193;
	selp.f32 	%f53, %f196, %f193, %p15;
	selp.f32 	%f54, %f183, %f205, %p15;
	selp.b32 	%r17, %r63, %r64, %p15;
	ld.global.f32 	%f153, [%rd7+12];
	ld.global.f32 	%f154, [%rd7+16];
	ld.global.f32 	%f155, [%rd8+4];
	sub.f32 	%f156, %f1, %f153;
	sub.f32 	%f157, %f2, %f154;
	mul.f32 	%f55, %f155, %f155;
	mul.f32 	%f56, %f156, %f156;
	mul.f32 	%f57, %f157, %f157;
	add.f32 	%f158, %f56, %f57;
	setp.geu.f32 	%p16, %f158, %f55;
	mov.f32 	%f198, 0fCCBEBC20;
	@%p16 bra 	$L__BB0_18;
	ld.global.f32 	%f159, [%rd7+20];
	sub.f32 	%f160, %f55, %f56;
	sub.f32 	%f161, %f160, %f57;
	sqrt.rn.f32 	%f162, %f161;
	sqrt.rn.f32 	%f163, %f55;
	div.rn.f32 	%f183, %f162, %f163;
	add.f32 	%f198, %f159, %f162;
$L__BB0_18:
	setp.gt.f32 	%p17, %f198, %f53;
	selp.f32 	%f193, %f198, %f53, %p17;
	selp.f32 	%f205, %f183, %f54, %p17;
	add.s32 	%r47, %r63, 1;
	selp.b32 	%r64, %r47, %r17, %p17;
	add.s32 	%r63, %r63, 2;
$L__BB0_19:
	and.b32  	%r48, %r25, 1;
	setp.eq.b32 	%p18, %r48, 1;
	not.pred 	%p19, %p18;
	@%p19 bra 	$L__BB0_23;
	mul.lo.s32 	%r49, %r63, 3;
	mul.wide.u32 	%rd20, %r49, 4;
	add.s64 	%rd9, %rd2, %rd20;
	ld.global.f32 	%f165, [%rd9];
	ld.global.f32 	%f166, [%rd9+4];
	mul.wide.u32 	%rd21, %r63, 4;
	add.s64 	%rd22, %rd1, %rd21;
	ld.global.f32 	%f167, [%rd22];
	sub.f32 	%f168, %f1, %f165;
	sub.f32 	%f169, %f2, %f166;
	mul.f32 	%f68, %f167, %f167;
	mul.f32 	%f69, %f168, %f168;
	mul.f32 	%f70, %f169, %f169;
	add.f32 	%f170, %f69, %f70;
	setp.geu.f32 	%p20, %f170, %f68;
	mov.f32 	%f204, 0fCCBEBC20;
	@%p20 bra 	$L__BB0_22;
	ld.global.f32 	%f171, [%rd9+8];
	sub.f32 	%f172, %f68, %f69;
	sub.f32 	%f173, %f172, %f70;
	sqrt.rn.f32 	%f174, %f173;
	sqrt.rn.f32 	%f175, %f68;
	div.rn.f32 	%f183, %f174, %f175;
	add.f32 	%f204, %f171, %f174;
$L__BB0_22:
	setp.gt.f32 	%p21, %f204, %f193;
	selp.f32 	%f205, %f183, %f205, %p21;
	selp.b32 	%r64, %r63, %r64, %p21;
$L__BB0_23:
	setp.lt.s32 	%p22, %r64, 0;
	mov.f32 	%f206, 0f00000000;
	mov.f32 	%f207, %f206;
	mov.f32 	%f208, %f206;
	@%p22 bra 	$L__BB0_25;
	mul.lo.s32 	%r50, %r64, 3;
	cvta.to.global.u64 	%rd23, %rd11;
	mul.wide.u32 	%rd24, %r50, 4;
	add.s64 	%rd25, %rd23, %rd24;
	ld.global.f32 	%f177, [%rd25];
	mul.f32 	%f206, %f205, %f177;
	ld.global.f32 	%f178, [%rd25+4];
	mul.f32 	%f207, %f205, %f178;
	ld.global.f32 	%f179, [%rd25+8];
	mul.f32 	%f208, %f205, %f179;
$L__BB0_25:
	cvta.to.global.u64 	%rd26, %rd10;
	cvt.rzi.s32.f32 	%r51, %f206;
	add.s32 	%r52, %r3, %r1;
	mul.lo.s32 	%r53, %r52, 3;
	mul.wide.s32 	%rd27, %r53, 4;
	add.s64 	%rd28, %rd26, %rd27;
	st.global.u32 	[%rd28], %r51;
	cvt.rzi.s32.f32 	%r54, %f207;
	st.global.u32 	[%rd28+4], %r54;
	cvt.rzi.s32.f32 	%r55, %f208;
	st.global.u32 	[%rd28+8], %r55;
	ret;

}


// ===== COMPILED SASS (sm_100) =====

	.target	sm_100

	.elftype	@"ET_EXEC"


//--------------------- .note.nv.tkinfo           --------------------------
	.section	.note.nv.tkinfo,"",@"SHT_NOTE"
	.sectionflags	@"SHF_NOTE_NV_TKINFO"
	.tkinfo
        /*0018*/ 	.word	0x00000002
        /*0030*/ 	.string	""
        /*0030*/ 	.string	"ptxas"
        /*0030*/ 	.string	"Cuda compilation tools, release 13.0, V13.0.88"
        /*0030*/ 	.string	"Build cuda_13.0.r13.0/compiler.36424714_0"
        /*0030*/ 	.string	"-arch sm_100 -m 64 "



//--------------------- .note.nv.cuinfo           --------------------------
	.section	.note.nv.cuinfo,"",@"SHT_NOTE"
	.sectionflags	@"SHF_NOTE_NV_CUINFO"
        /*0018*/ 	.short	0x0002
        /*001a*/ 	.short	0x0064
        /*001c*/ 	.short	0x0082
	.zero		2


//--------------------- .nv.info                  --------------------------
	.section	.nv.info,"",@"SHT_CUDA_INFO"
	.align	4


	//----- nvinfo : EIATTR_REGCOUNT
	.align		4
        /*0000*/ 	.byte	0x04, 0x2f
        /*0002*/ 	.short	(.L_1 - .L_0)
	.align		4
.L_0:
        /*0004*/ 	.word	index@(_Z14simple_spheresPiPfS0_S0_jj)
        /*0008*/ 	.word	0x00000021


	//----- nvinfo : EIATTR_FRAME_SIZE
	.align		4
.L_1:
        /*000c*/ 	.byte	0x04, 0x11
        /*000e*/ 	.short	(.L_3 - .L_2)
	.align		4
.L_2:
        /*0010*/ 	.word	index@($__internal_1_$__cuda_sm3x_div_rn_noftz_f32_slowpath)
        /*0014*/ 	.word	0x00000000


	//----- nvinfo : EIATTR_FRAME_SIZE
	.align		4
.L_3:
        /*0018*/ 	.byte	0x04, 0x11
        /*001a*/ 	.short	(.L_5 - .L_4)
	.align		4
.L_4:
        /*001c*/ 	.word	index@($__internal_0_$__cuda_sm20_sqrt_rn_f32_slowpath)
        /*0020*/ 	.word	0x00000000


	//----- nvinfo : EIATTR_FRAME_SIZE
	.align		4
.L_5:
        /*0024*/ 	.byte	0x04, 0x11
        /*0026*/ 	.short	(.L_7 - .L_6)
	.align		4
.L_6:
        /*0028*/ 	.word	index@(_Z14simple_spheresPiPfS0_S0_jj)
        /*002c*/ 	.word	0x00000000


	//----- nvinfo : EIATTR_MIN_STACK_SIZE
	.align		4
.L_7:
        /*0030*/ 	.byte	0x04, 0x12
        /*0032*/ 	.short	(.L_9 - .L_8)
	.align		4
.L_8:
        /*0034*/ 	.word	index@(_Z14simple_spheresPiPfS0_S0_jj)
        /*0038*/ 	.word	0x00000000
.L_9:


//--------------------- .nv.compat                --------------------------
	.section	.nv.compat,"",@"SHT_CUDA_COMPAT_INFO"
	.align	4
        /*0000*/ 	.byte	0x02, 0x09, 0x00, 0x00, 0x02, 0x02, 0x01, 0x00, 0x02, 0x05, 0x05, 0x00, 0x03, 0x07, 0x01, 0x01
        /*0010*/ 	.byte	0x02, 0x03, 0x00, 0x00, 0x02, 0x06, 0x01, 0x00, 0x04, 0x0b, 0x08, 0x00, 0x01, 0x00, 0x00, 0x00
        /*0020*/ 	.byte	0x00, 0x00, 0x00, 0x00


//--------------------- .nv.info._Z14simple_spheresPiPfS0_S0_jj --------------------------
	.section	.nv.info._Z14simple_spheresPiPfS0_S0_jj,"",@"SHT_CUDA_INFO"
	.sectionflags	@""
	.align	4


	//----- nvinfo : EIATTR_CUDA_API_VERSION
	.align		4
        /*0000*/ 	.byte	0x04, 0x37
        /*0002*/ 	.short	(.L_11 - .L_10)
.L_10:
        /*0004*/ 	.word	0x00000082


	//----- nvinfo : EIATTR_KPARAM_INFO
	.align		4
.L_11:
        /*0008*/ 	.byte	0x04, 0x17
        /*000a*/ 	.short	(.L_13 - .L_12)
.L_12:
        /*000c*/ 	.word	0x00000000
        /*0010*/ 	.short	0x0005
        /*0012*/ 	.short	0x0024
        /*0014*/ 	.byte	0x00, 0xf0, 0x11, 0x00


	//----- nvinfo : EIATTR_KPARAM_INFO
	.align		4
.L_13:
        /*0018*/ 	.byte	0x04, 0x17
        /*001a*/ 	.short	(.L_15 - .L_14)
.L_14:
        /*001c*/ 	.word	0x00000000
        /*0020*/ 	.short	0x0004
        /*0022*/ 	.short	0x0020
        /*0024*/ 	.byte	0x00, 0xf0, 0x11, 0x00


	//----- nvinfo : EIATTR_KPARAM_INFO
	.align		4
.L_15:
        /*0028*/ 	.byte	0x04, 0x17
        /*002a*/ 	.short	(.L_17 - .L_16)
.L_16:
        /*002c*/ 	.word	0x00000000
        /*0030*/ 	.short	0x0003
        /*0032*/ 	.short	0x0018
        /*0034*/ 	.byte	0x00, 0xf5, 0x21, 0x00


	//----- nvinfo : EIATTR_KPARAM_INFO
	.align		4
.L_17:
        /*0038*/ 	.byte	0x04, 0x17
        /*003a*/ 	.short	(.L_19 - .L_18)
.L_18:
        /*003c*/ 	.word	0x00000000
        /*0040*/ 	.short	0x0002
        /*0042*/ 	.short	0x0010
        /*0044*/ 	.byte	0x00, 0xf5, 0x21, 0x00


	//----- nvinfo : EIATTR_KPARAM_INFO
	.align		4
.L_19:
        /*0048*/ 	.byte	0x04, 0x17
        /*004a*/ 	.short	(.L_21 - .L_20)
.L_20:
        /*004c*/ 	.word	0x00000000
        /*0050*/ 	.short	0x0001
        /*0052*/ 	.short	0x0008
        /*0054*/ 	.byte	0x00, 0xf5, 0x21, 0x00


	//----- nvinfo : EIATTR_KPARAM_INFO
	.align		4
.L_21:
        /*0058*/ 	.byte	0x04, 0x17
        /*005a*/ 	.short	(.L_23 - .L_22)
.L_22:
        /*005c*/ 	.word	0x00000000
        /*0060*/ 	.short	0x0000
        /*0062*/ 	.short	0x0000
        /*0064*/ 	.byte	0x00, 0xf5, 0x21, 0x00


	//----- nvinfo : EIATTR_SPARSE_MMA_MASK
	.align		4
.L_23:
        /*0068*/ 	.byte	0x03, 0x50
        /*006a*/ 	.short	0x0000


	//----- nvinfo : EIATTR_MAXREG_COUNT
	.align		4
        /*006c*/ 	.byte	0x03, 0x1b
        /*006e*/ 	.short	0x00ff


	//----- nvinfo : EIATTR_MERCURY_ISA_VERSION
	.align		4
        /*0070*/ 	.byte	0x03, 0x5f
        /*0072*/ 	.short	0x0101


	//----- nvinfo : EIATTR_VRC_CTA_INIT_COUNT
	.align		4
        /*0074*/ 	.byte	0x02, 0x4a
	.zero		1
	.zero		1


	//----- nvinfo : EIATTR_EXIT_INSTR_OFFSETS
	.align		4
        /*0078*/ 	.byte	0x04, 0x1c
        /*007a*/ 	.short	(.L_25 - .L_24)


	//   ....[0]....
.L_24:
        /*007c*/ 	.word	0x000021b0


	//----- nvinfo : EIATTR_CRS_STACK_SIZE
	.align		4
.L_25:
        /*0080*/ 	.byte	0x04, 0x1e
        /*0082*/ 	.short	(.L_27 - .L_26)
.L_26:
        /*0084*/ 	.word	0x00000000


	//----- nvinfo : EIATTR_CBANK_PARAM_SIZE
	.align		4
.L_27:
        /*0088*/ 	.byte	0x03, 0x19
        /*008a*/ 	.short	0x0028


	//----- nvinfo : EIATTR_PARAM_CBANK
	.align		4
        /*008c*/ 	.byte	0x04, 0x0a
        /*008e*/ 	.short	(.L_29 - .L_28)
	.align		4
.L_28:
        /*0090*/ 	.word	index@(.nv.constant0._Z14simple_spheresPiPfS0_S0_jj)
        /*0094*/ 	.short	0x0380
        /*0096*/ 	.short	0x0028


	//----- nvinfo : EIATTR_SW_WAR
	.align		4
.L_29:
        /*0098*/ 	.byte	0x04, 0x36
        /*009a*/ 	.short	(.L_31 - .L_30)
.L_30:
        /*009c*/ 	.word	0x00000008
.L_31:


//--------------------- .nv.callgraph             --------------------------
	.section	.nv.callgraph,"",@"SHT_CUDA_CALLGRAPH"
	.align	4
	.sectionentsize	8
	.align		4
        /*0000*/ 	.word	0x00000000
	.align		4
        /*0004*/ 	.word	0xffffffff
	.align		4
        /*0008*/ 	.word	0x00000000
	.align		4
        /*000c*/ 	.word	0xfffffffe
	.align		4
        /*0010*/ 	.word	0x00000000
	.align		4
        /*0014*/ 	.word	0xfffffffd
	.align		4
        /*0018*/ 	.word	0x00000000
	.align		4
        /*001c*/ 	.word	0xfffffffc


//--------------------- .text._Z14simple_spheresPiPfS0_S0_jj --------------------------
	.section	.text._Z14simple_spheresPiPfS0_S0_jj,"ax",@progbits
	.align	128
        .global         _Z14simple_spheresPiPfS0_S0_jj
        .type           _Z14simple_spheresPiPfS0_S0_jj,@function
        .size           _Z14simple_spheresPiPfS0_S0_jj,(.L_x_88 - _Z14simple_spheresPiPfS0_S0_jj)
        .other          _Z14simple_spheresPiPfS0_S0_jj,@"STO_CUDA_ENTRY STV_DEFAULT"
_Z14simple_spheresPiPfS0_S0_jj:
.text._Z14simple_spheresPiPfS0_S0_jj:
[----:B------:R-:W-:Y:S01]  /*0000*/  LDC R1, c[0x0][0x37c] ;  /* 0x0000df00ff017b82 */ /* 0x000fe20000000800 */
[----:B------:R-:W0:Y:S07]  /*0010*/  S2R R6, SR_TID.Y ;  /* 0x0000000000067919 */ /* 0x000e2e0000002200 */
[----:B------:R-:W1:Y:S01]  /*0020*/  LDC R3, c[0x0][0x360] ;  /* 0x0000d800ff037b82 */ /* 0x000e620000000800 */
[----:B------:R-:W2:Y:S01]  /*0030*/  LDCU UR4, c[0x0][0x3a4] ;  /* 0x00007480ff0477ac */ /* 0x000ea20008000800 */
[----:B------:R-:W-:Y:S01]  /*0040*/  HFMA2 R11, -RZ, RZ, 0, 0 ;  /* 0x00000000ff0b7431 */ /* 0x000fe200000001ff */
[----:B------:R-:W3:Y:S01]  /*0050*/  S2R R8, SR_TID.X ;  /* 0x0000000000087919 */ /* 0x000ee20000002100 */
[----:B------:R-:W-:Y:S01]  /*0060*/  MOV R9, 0xffffffff ;  /* 0xffffffff00097802 */ /* 0x000fe20000000f00 */
[----:B------:R-:W4:Y:S03]  /*0070*/  LDCU.64 UR6, c[0x0][0x358] ;  /* 0x00006b00ff0677ac */ /* 0x000f260008000a00 */
[----:B------:R-:W0:Y:S08]  /*0080*/  S2UR UR8, SR_CTAID.Y ;  /* 0x00000000000879c3 */ /* 0x000e300000002600 */
[----:B------:R-:W0:Y:S01]  /*0090*/  LDC R5, c[0x0][0x364] ;  /* 0x0000d900ff057b82 */ /* 0x000e220000000800 */
[----:B------:R-:W1:Y:S01]  /*00a0*/  LDCU UR9, c[0x0][0x370] ;  /* 0x00006e00ff0977ac */ /* 0x000e620008000800 */
[----:B--2---:R-:W-:-:S06]  /*00b0*/  UISETP.NE.AND UP0, UPT, UR4, URZ, UPT ;  /* 0x000000ff0400728c */ /* 0x004fcc000bf05270 */
[----:B------:R-:W3:Y:S01]  /*00c0*/  S2UR UR5, SR_CTAID.X ;  /* 0x00000000000579c3 */ /* 0x000ee20000002500 */
[----:B-1----:R-:W-:Y:S02]  /*00d0*/  IMAD R7, R3, UR9, RZ ;  /* 0x0000000903077c24 */ /* 0x002fe4000f8e02ff */
[----:B0-----:R-:W-:-:S04]  /*00e0*/  IMAD R6, R5, UR8, R6 ;  /* 0x0000000805067c24 */ /* 0x001fc8000f8e0206 */
[----:B------:R-:W-:Y:S02]  /*00f0*/  IMAD R7, R6, R7, RZ ;  /* 0x0000000706077224 */ /* 0x000fe400078e02ff */
[----:B---3--:R-:W-:Y:S01]  /*0100*/  IMAD R8, R3, UR5, R8 ;  /* 0x0000000503087c24 */ /* 0x008fe2000f8e0208 */
[----:B----4-:R-:W-:Y:S06]  /*0110*/  BRA.U !UP0, `(.L_x_0) ;  /* 0x0000001d08c87547 */ /* 0x010fec000b800000 */
[----:B------:R-:W-:Y:S01]  /*0120*/  UISETP.GE.U32.AND UP0, UPT, UR4, 0x4, UPT ;  /* 0x000000040400788c */ /* 0x000fe2000bf06070 */
[----:B------:R-:W-:Y:S01]  /*0130*/  I2FP.F32.U32 R6, R6 ;  /* 0x0000000600067245 */ /* 0x000fe20000201000 */
[----:B------:R-:W-:Y:S01]  /*0140*/  ULOP3.LUT UR5, UR4, 0x3, URZ, 0xc0, !UPT ;  /* 0x0000000304057892 */ /* 0x000fe2000f8ec0ff */
[----:B------:R-:W-:Y:S02]  /*0150*/  I2FP.F32.S32 R5, R8 ;  /* 0x0000000800057245 */ /* 0x000fe40000201400 */
[----:B------:R-:W-:Y:S02]  /*0160*/  MOV R4, RZ ;  /* 0x000000ff00047202 */ /* 0x000fe40000000f00 */
[----:B------:R-:W-:Y:S02]  /*0170*/  MOV R22, 0xccbebc20 ;  /* 0xccbebc2000167802 */ /* 0x000fe40000000f00 */
[----:B------:R-:W-:Y:S02]  /*0180*/  MOV R11, RZ ;  /* 0x000000ff000b7202 */ /* 0x000fe40000000f00 */
[----:B------:R-:W-:Y:S01]  /*0190*/  MOV R9, 0xffffffff ;  /* 0xffffffff00097802 */ /* 0x000fe20000000f00 */
[----:B------:R-:W-:Y:S06]  /*01a0*/  BRA.U !UP0, `(.L_x_1) ;  /* 0x0000001108547547 */ /* 0x000fec000b800000 */
[----:B------:R-:W0:Y:S01]  /*01b0*/  LDC.64 R14, c[0x0][0x388] ;  /* 0x0000e200ff0e7b82 */ /* 0x000e220000000a00 */
[----:B------:R-:W-:Y:S01]  /*01c0*/  ULOP3.LUT UR4, UR4, 0xfffffffc, URZ, 0xc0, !UPT ;  /* 0xfffffffc04047892 */ /* 0x000fe2000f8ec0ff */
[----:B------:R-:W-:Y:S01]  /*01d0*/  HFMA2 R22, -RZ, RZ, -18.96875, -1.03125 ;  /* 0xccbebc20ff167431 */ /* 0x000fe200000001ff */
[----:B------:R-:W-:Y:S01]  /*01e0*/  MOV R3, RZ ;  /* 0x000000ff00037202 */ /* 0x000fe20000000f00 */
[----:B------:R-:W-:Y:S01]  /*01f0*/  IMAD.MOV.U32 R11, RZ, RZ, RZ ;  /* 0x000000ffff0b7224 */ /* 0x000fe200078e00ff */
[----:B------:R-:W-:Y:S02]  /*0200*/  MOV R9, 0xffffffff ;  /* 0xffffffff00097802 */ /* 0x000fe40000000f00 */
[----:B------:R-:W-:Y:S01]  /*0210*/  MOV R4, UR4 ;  /* 0x0000000400047c02 */ /* 0x000fe20008000f00 */
[----:B------:R-:W1:Y:S06]  /*0220*/  LDC.64 R16, c[0x0][0x390] ;  /* 0x0000e400ff107b82 */ /* 0x000e6c0000000a00 */
.L_x_42:
[----:B------:R-:W-:-:S04]  /*0230*/  IMAD R2, R3, 0x3, RZ ;  /* 0x0000000303027824 */ /* 0x000fc800078e02ff */
[----:B0-----:R-:W-:-:S05]  /*0240*/  IMAD.WIDE.U32 R18, R2, 0x4, R14 ;  /* 0x0000000402127825 */ /* 0x001fca00078e000e */
[----:B------:R-:W2:Y:S01]  /*0250*/  LDG.E R10, desc[UR6][R18.64] ;  /* 0x00000006120a7981 */ /* 0x000ea2000c1e1900 */
[----:B-1----:R-:W-:-:S03]  /*0260*/  IMAD.WIDE.U32 R20, R3, 0x4, R16 ;  /* 0x0000000403147825 */ /* 0x002fc600078e0010 */
[----:B------:R-:W3:Y:S04]  /*0270*/  LDG.E R13, desc[UR6][R18.64+0x4] ;  /* 0x00000406120d7981 */ /* 0x000ee8000c1e1900 */
[----:B------:R-:W4:Y:S01]  /*0280*/  LDG.E R28, desc[UR6][R20.64] ;  /* 0x00000006141c7981 */ /* 0x000f22000c1e1900 */
[----:B------:R-:W-:Y:S01]  /*0290*/  BSSY.RECONVERGENT B2, `(.L_x_2) ;  /* 0x0000038000027945 */ /* 0x000fe20003800200 */
[----:B------:R-:W-:Y:S01]  /*02a0*/  MOV R25, 0xccbebc20 ;  /* 0xccbebc2000197802 */ /* 0x000fe20000000f00 */
[----:B--2---:R-:W-:Y:S01]  /*02b0*/  FADD R10, R5, -R10 ;  /* 0x8000000a050a7221 */ /* 0x004fe20000000000 */
[----:B---3--:R-:W-:-:S03]  /*02c0*/  FADD R13, R6, -R13 ;  /* 0x8000000d060d7221 */ /* 0x008fc60000000000 */
[----:B------:R-:W-:Y:S01]  /*02d0*/  FMUL R27, R10, R10 ;  /* 0x0000000a0a1b7220 */ /* 0x000fe20000400000 */
[----:B------:R-:W-:Y:S01]  /*02e0*/  FMUL R10, R13, R13 ;  /* 0x0000000d0d0a7220 */ /* 0x000fe20000400000 */
[----:B----4-:R-:W-:-:S03]  /*02f0*/  FMUL R28, R28, R28 ;  /* 0x0000001c1c1c7220 */ /* 0x010fc60000400000 */
[----:B------:R-:W-:-:S05]  /*0300*/  FADD R13, R27, R10 ;  /* 0x0000000a1b0d7221 */ /* 0x000fca0000000000 */
[----:B------:R-:W-:-:S13]  /*0310*/  FSETP.GEU.AND P0, PT, R13, R28, PT ;  /* 0x0000001c0d00720b */ /* 0x000fda0003f0e000 */
[----:B------:R-:W-:Y:S05]  /*0320*/  @P0 BRA `(.L_x_3) ;  /* 0x0000000000b80947 */ /* 0x000fea0003800000 */
[----:B------:R0:W5:Y:S01]  /*0330*/  LDG.E R23, desc[UR6][R18.64+0x8] ;  /* 0x0000080612177981 */ /* 0x000162000c1e1900 */
[----:B------:R-:W-:Y:S01]  /*0340*/  FADD R0, R28, -R27 ;  /* 0x8000001b1c007221 */ /* 0x000fe20000000000 */
[----:B------:R-:W-:Y:S03]  /*0350*/  BSSY.RECONVERGENT B0, `(.L_x_4) ;  /* 0x000000e000007945 */ /* 0x000fe60003800200 */
[----:B------:R-:W-:-:S04]  /*0360*/  FADD R10, -R10, R0 ;  /* 0x000000000a0a7221 */ /* 0x000fc80000000100 */
[----:B------:R0:W1:Y:S01]  /*0370*/  MUFU.RSQ R13, R10 ;  /* 0x0000000a000d7308 */ /* 0x0000620000001400 */
[----:B------:R-:W-:-:S04]  /*0380*/  IADD3 R0, PT, PT, R10, -0xd000000, RZ ;  /* 0xf30000000a007810 */ /* 0x000fc80007ffe0ff */
[----:B------:R-:W-:-:S13]  /*0390*/  ISETP.GT.U32.AND P0, PT, R0, 0x727fffff, PT ;  /* 0x727fffff0000780c */ /* 0x000fda0003f04070 */
[----:B01----:R-:W-:Y:S05]  /*03a0*/  @!P0 BRA `(.L_x_5) ;  /* 0x0000000000108947 */ /* 0x003fea0003800000 */
[----:B------:R-:W-:-:S07]  /*03b0*/  MOV R0, 0x3d0 ;  /* 0x000003d000007802 */ /* 0x000fce0000000f00 */
[----:B-----5:R-:W-:Y:S05]  /*03c0*/  CALL.REL.NOINC `($__internal_0_$__cuda_sm20_sqrt_rn_f32_slowpath) ;  /* 0x0000001c007c7944 */ /* 0x020fea0003c00000 */
[----:B------:R-:W-:Y:S01]  /*03d0*/  MOV R24, R27 ;  /* 0x0000001b00187202 */ /* 0x000fe20000000f00 */
[----:B------:R-:W-:Y:S06]  /*03e0*/  BRA `(.L_x_6) ;  /* 0x0000000000107947 */ /* 0x000fec0003800000 */
.L_x_5:
[----:B------:R-:W-:Y:S01]  /*03f0*/  FMUL.FTZ R24, R10, R13 ;  /* 0x0000000d0a187220 */ /* 0x000fe20000410000 */
[----:B------:R-:W-:-:S03]  /*0400*/  FMUL.FTZ R0, R13, 0.5 ;  /* 0x3f0000000d007820 */ /* 0x000fc60000410000 */
[----:B------:R-:W-:-:S04]  /*0410*/  FFMA R13, -R24, R24, R10 ;  /* 0x00000018180d7223 */ /* 0x000fc8000000010a */
[----:B------:R-:W-:-:S07]  /*0420*/  FFMA R24, R13, R0, R24 ;  /* 0x000000000d187223 */ /* 0x000fce0000000018 */
.L_x_6:
[----:B------:R-:W-:Y:S05]  /*0430*/  BSYNC.RECONVERGENT B0 ;  /* 0x0000000000007941 */ /* 0x000fea0003800200 */
.L_x_4:
[----:B------:R-:W-:Y:S01]  /*0440*/  IADD3 R0, PT, PT, R28, -0xd000000, RZ ;  /* 0xf30000001c007810 */ /* 0x000fe20007ffe0ff */
[----:B------:R0:W1:Y:S03]  /*0450*/  MUFU.RSQ R13, R28 ;  /* 0x0000001c000d7308 */ /* 0x0000660000001400 */
[----:B------:R-:W-:-:S13]  /*0460*/  ISETP.GT.U32.AND P0, PT, R0, 0x727fffff, PT ;  /* 0x727fffff0000780c */ /* 0x000fda0003f04070 */
[----:B0-----:R-:W-:Y:S05]  /*0470*/  @!P0 BRA `(.L_x_7) ;  /* 0x0000000000188947 */ /* 0x001fea0003800000 */
[----:B------:R-:W-:Y:S01]  /*0480*/  BSSY.RECONVERGENT B0, `(.L_x_8) ;  /* 0x0000004000007945 */ /* 0x000fe20003800200 */
[----:B------:R-:W-:Y:S02]  /*0490*/  MOV R10, R28 ;  /* 0x0000001c000a7202 */ /* 0x000fe40000000f00 */
[----:B------:R-:W-:-:S07]  /*04a0*/  MOV R0, 0x4c0 ;  /* 0x000004c000007802 */ /* 0x000fce0000000f00 */
[----:B-1---5:R-:W-:Y:S05]  /*04b0*/  CALL.REL.NOINC `($__internal_0_$__cuda_sm20_sqrt_rn_f32_slowpath) ;  /* 0x0000001c00407944 */ /* 0x022fea0003c00000 */
[----:B------:R-:W-:Y:S05]  /*04c0*/  BSYNC.RECONVERGENT B0 ;  /* 0x0000000000007941 */ /* 0x000fea0003800200 */
.L_x_8:
[----:B------:R-:W-:Y:S05]  /*04d0*/  BRA `(.L_x_9) ;  /* 0x0000000000107947 */ /* 0x000fea0003800000 */
.L_x_7:
[----:B-1----:R-:W-:Y:S01]  /*04e0*/  FMUL.FTZ R27, R28, R13 ;  /* 0x0000000d1c1b7220 */ /* 0x002fe20000410000 */
[----:B------:R-:W-:-:S03]  /*04f0*/  FMUL.FTZ R0, R13, 0.5 ;  /* 0x3f0000000d007820 */ /* 0x000fc60000410000 */
[----:B------:R-:W-:-:S04]  /*0500*/  FFMA R28, -R27, R27, R28 ;  /* 0x0000001b1b1c7223 */ /* 0x000fc8000000011c */
[----:B------:R-:W-:-:S07]  /*0510*/  FFMA R27, R28, R0, R27 ;  /* 0x000000001c1b7223 */ /* 0x000fce000000001b */
.L_x_9:
[----:B------:R-:W0:Y:S01]  /*0520*/  MUFU.RCP R0, R27 ;  /* 0x0000001b00007308 */ /* 0x000e220000001000 */
[----:B------:R-:W-:Y:S07]  /*0530*/  BSSY.RECONVERGENT B3, `(.L_x_10) ;  /* 0x000000c000037945 */ /* 0x000fee0003800200 */
[----:B------:R-:W1:Y:S01]  /*0540*/  FCHK P0, R24, R27 ;  /* 0x0000001b18007302 */ /* 0x000e620000000000 */
[----:B0-----:R-:W-:-:S04]  /*0550*/  FFMA R13, R0, -R27, 1 ;  /* 0x3f800000000d7423 */ /* 0x001fc8000000081b */
[----:B------:R-:W-:-:S04]  /*0560*/  FFMA R13, R0, R13, R0 ;  /* 0x0000000d000d7223 */ /* 0x000fc80000000000 */
[----:B------:R-:W-:-:S04]  /*0570*/  FFMA R25, R13, R24, RZ ;  /* 0x000000180d197223 */ /* 0x000fc800000000ff */
[----:B------:R-:W-:-:S04]  /*0580*/  FFMA R0, R25, -R27, R24 ;  /* 0x8000001b19007223 */ /* 0x000fc80000000018 */
[----:B------:R-:W-:Y:S01]  /*0590*/  FFMA R0, R13, R0, R25 ;  /* 0x000000000d007223 */ /* 0x000fe20000000019 */
[----:B-1----:R-:W-:Y:S06]  /*05a0*/  @!P0 BRA `(.L_x_11) ;  /* 0x0000000000108947 */ /* 0x002fec0003800000 */
[----:B------:R-:W-:Y:S01]  /*05b0*/  IMAD.MOV.U32 R0, RZ, RZ, R27 ;  /* 0x000000ffff007224 */ /* 0x000fe200078e001b */
[----:B------:R-:W-:Y:S02]  /*05c0*/  MOV R25, R24 ;  /* 0x0000001800197202 */ /* 0x000fe40000000f00 */
[----:B------:R-:W-:-:S07]  /*05d0*/  MOV R10, 0x5f0 ;  /* 0x000005f0000a7802 */ /* 0x000fce0000000f00 */
[----:B-----5:R-:W-:Y:S05]  /*05e0*/  CALL.REL.NOINC `($__internal_1_$__cuda_sm3x_div_rn_noftz_f32_slowpath) ;  /* 0x0000001c004c7944 */ /* 0x020fea0003c00000 */
.L_x_11:
[----:B------:R-:W-:Y:S05]  /*05f0*/  BSYNC.RECONVERGENT B3 ;  /* 0x0000000000037941 */ /* 0x000fea0003800200 */
.L_x_10:
[----:B-----5:R-:W-:-:S07]  /*0600*/  FADD R25, R23, R24 ;  /* 0x0000001817197221 */ /* 0x020fce0000000000 */
.L_x_3:
[----:B------:R-:W-:Y:S05]  /*0610*/  BSYNC.RECONVERGENT B2 ;  /* 0x0000000000027941 */ /* 0x000fea0003800200 */
.L_x_2:
[----:B------:R-:W2:Y:S04]  /*0620*/  LDG.E R10, desc[UR6][R18.64+0xc] ;  /* 0x00000c06120a7981 */ /* 0x000ea8000c1e1900 */
[----:B------:R-:W3:Y:S04]  /*0630*/  LDG.E R13, desc[UR6][R18.64+0x10] ;  /* 0x00001006120d7981 */ /* 0x000ee8000c1e1900 */
[----:B------:R-:W4:Y:S01]  /*0640*/  LDG.E R23, desc[UR6][R20.64+0x4] ;  /* 0x0000040614177981 */ /* 0x000f22000c1e1900 */
[CC--:B------:R-:W-:Y:S01]  /*0650*/  FSETP.GT.AND P0, PT, R25.reuse, R22.reuse, PT ;  /* 0x000000161900720b */ /* 0x0c0fe20003f04000 */
[----:B------:R-:W-:Y:S03]  /*0660*/  BSSY.RECONVERGENT B2, `(.L_x_12) ;  /* 0x000003c000027945 */ /* 0x000fe60003800200 */
[----:B------:R-:W-:-:S02]  /*0670*/  FSEL R22, R25, R22, P0 ;  /* 0x0000001619167208 */ /* 0x000fc40000000000 */
[----:B------:R-:W-:Y:S02]  /*0680*/  FSEL R11, R0, R11, P0 ;  /* 0x0000000b000b7208 */ /* 0x000fe40000000000 */
[----:B------:R-:W-:Y:S01]  /*0690*/  SEL R9, R3, R9, P0 ;  /* 0x0000000903097207 */ /* 0x000fe20000000000 */
[----:B--2---:R-:W-:Y:S01]  /*06a0*/  FADD R10, R5, -R10 ;  /* 0x8000000a050a7221 */ /* 0x004fe20000000000 */
[----:B---3--:R-:W-:-:S03]  /*06b0*/  FADD R13, R6, -R13 ;  /* 0x8000000d060d7221 */ /* 0x008fc60000000000 */
[----:B------:R-:W-:Y:S01]  /*06c0*/  FMUL R12, R10, R10 ;  /* 0x0000000a0a0c7220 */ /* 0x000fe20000400000 */
[----:B------:R-:W-:Y:S01]  /*06d0*/  FMUL R27, R13, R13 ;  /* 0x0000000d0d1b7220 */ /* 0x000fe20000400000 */
[----:B----4-:R-:W-:Y:S01]  /*06e0*/  FMUL R23, R23, R23 ;  /* 0x0000001717177220 */ /* 0x010fe20000400000 */
[----:B------:R-:W-:Y:S02]  /*06f0*/  HFMA2 R13, -RZ, RZ, -18.96875, -1.03125 ;  /* 0xccbebc20ff0d7431 */ /* 0x000fe400000001ff */
        /* <DEDUP_REMOVED lines=11> */
[----:B------:R-:W-:Y:S02]  /*07b0*/  MOV R10, R12 ;  /* 0x0000000c000a7202 */ /* 0x000fe40000000f00 */
[----:B------:R-:W-:-:S07]  /*07c0*/  MOV R0, 0x7e0 ;  /* 0x000007e000007802 */ /* 0x000fce0000000f00 */
[----:B-----5:R-:W-:Y:S05]  /*07d0*/  CALL.REL.NOINC `($__internal_0_$__cuda_sm20_sqrt_rn_f32_slowpath) ;  /* 0x0000001800787944 */ /* 0x020fea0003c00000 */
[----:B------:R-:W-:Y:S01]  /*07e0*/  MOV R19, R27 ;  /* 0x0000001b00137202 */ /* 0x000fe20000000f00 */
[----:B------:R-:W-:Y:S06]  /*07f0*/  BRA `(.L_x_16) ;  /* 0x0000000000107947 */ /* 0x000fec0003800000 */
.L_x_15:
[----:B------:R-:W-:Y:S01]  /*0800*/  FMUL.FTZ R19, R12, R13 ;  /* 0x0000000d0c137220 */ /* 0x000fe20000410000 */
[----:B------:R-:W-:-:S03]  /*0810*/  FMUL.FTZ R10, R13, 0.5 ;  /* 0x3f0000000d0a7820 */ /* 0x000fc60000410000 */
[----:B------:R-:W-:-:S04]  /*0820*/  FFMA R0, -R19, R19, R12 ;  /* 0x0000001313007223 */ /* 0x000fc8000000010c */
[----:B------:R-:W-:-:S07]  /*0830*/  FFMA R19, R0, R10, R19 ;  /* 0x0000000a00137223 */ /* 0x000fce0000000013 */
.L_x_16:
[----:B------:R-:W-:Y:S05]  /*0840*/  BSYNC.RECONVERGENT B0 ;  /* 0x0000000000007941 */ /* 0x000fea0003800200 */
.L_x_14:
[----:B------:R-:W-:Y:S01]  /*0850*/  IADD3 R0, PT, PT, R23, -0xd000000, RZ ;  /* 0xf300000017007810 */ /* 0x000fe20007ffe0ff */
[----:B------:R0:W1:Y:S03]  /*0860*/  MUFU.RSQ R10, R23 ;  /* 0x00000017000a7308 */ /* 0x0000660000001400 */
[----:B------:R-:W-:-:S13]  /*0870*/  ISETP.GT.U32.AND P0, PT, R0, 0x727fffff, PT ;  /* 0x727fffff0000780c */ /* 0x000fda0003f04070 */
[----:B0-----:R-:W-:Y:S05]  /*0880*/  @!P0 BRA `(.L_x_17) ;  /* 0x0000000000188947 */ /* 0x001fea0003800000 */
[----:B------:R-:W-:Y:S01]  /*0890*/  BSSY.RECONVERGENT B0, `(.L_x_18) ;  /* 0x0000004000007945 */ /* 0x000fe20003800200 */
[----:B-1----:R-:W-:Y:S02]  /*08a0*/  MOV R10, R23 ;  /* 0x00000017000a7202 */ /* 0x002fe40000000f00 */
[----:B------:R-:W-:-:S07]  /*08b0*/  MOV R0, 0x8d0 ;  /* 0x000008d000007802 */ /* 0x000fce0000000f00 */
[----:B-----5:R-:W-:Y:S05]  /*08c0*/  CALL.REL.NOINC `($__internal_0_$__cuda_sm20_sqrt_rn_f32_slowpath) ;  /* 0x00000018003c7944 */ /* 0x020fea0003c00000 */
[----:B------:R-:W-:Y:S05]  /*08d0*/  BSYNC.RECONVERGENT B0 ;  /* 0x0000000000007941 */ /* 0x000fea0003800200 */
.L_x_18:
[----:B------:R-:W-:Y:S05]  /*08e0*/  BRA `(.L_x_19) ;  /* 0x0000000000107947 */ /* 0x000fea0003800000 */
.L_x_17:
[----:B-1----:R-:W-:Y:S01]  /*08f0*/  FMUL.FTZ R0, R23, R10 ;  /* 0x0000000a17007220 */ /* 0x002fe20000410000 */
[----:B------:R-:W-:-:S03]  /*0900*/  FMUL.FTZ R27, R10, 0.5 ;  /* 0x3f0000000a1b7820 */ /* 0x000fc60000410000 */
[----:B------:R-:W-:-:S04]  /*0910*/  FFMA R23, -R0, R0, R23 ;  /* 0x0000000000177223 */ /* 0x000fc80000000117 */
[----:B------:R-:W-:-:S07]  /*0920*/  FFMA R27, R23, R27, R0 ;  /* 0x0000001b171b7223 */ /* 0x000fce0000000000 */
.L_x_19:
        /* <DEDUP_REMOVED lines=13> */
.L_x_21:
[----:B------:R-:W-:Y:S05]  /*0a00*/  BSYNC.RECONVERGENT B3 ;  /* 0x0000000000037941 */ /* 0x000fea0003800200 */
.L_x_20:
[----:B-----5:R-:W-:-:S07]  /*0a10*/  FADD R13, R18, R19 ;  /* 0x00000013120d7221 */ /* 0x020fce0000000000 */
.L_x_13:
[----:B------:R-:W-:Y:S05]  /*0a20*/  BSYNC.RECONVERGENT B2 ;  /* 0x0000000000027941 */ /* 0x000fea0003800200 */
.L_x_12:
[----:B------:R-:W-:Y:S01]  /*0a30*/  IADD3 R19, PT, PT, R2, 0x6, RZ ;  /* 0x0000000602137810 */ /* 0x000fe20007ffe0ff */
[----:B------:R-:W2:Y:S04]  /*0a40*/  LDG.E R12, desc[UR6][R20.64+0x8] ;  /* 0x00000806140c7981 */ /* 0x000ea8000c1e1900 */
[----:B------:R-:W-:-:S05]  /*0a50*/  IMAD.WIDE.U32 R18, R19, 0x4, R14 ;  /* 0x0000000413127825 */ /* 0x000fca00078e000e */
[----:B------:R-:W3:Y:S04]  /*0a60*/  LDG.E R10, desc[UR6][R18.64] ;  /* 0x00000006120a7981 */ /* 0x000ee8000c1e1900 */
[----:B------:R-:W4:Y:S01]  /*0a70*/  LDG.E R23, desc[UR6][R18.64+0x4] ;  /* 0x0000040612177981 */ /* 0x000f22000c1e1900 */
[CC--:B------:R-:W-:Y:S01]  /*0a80*/  FSETP.GT.AND P0, PT, R13.reuse, R22.reuse, PT ;  /* 0x000000160d00720b */ /* 0x0c0fe20003f04000 */
[----:B------:R-:W-:Y:S01]  /*0a90*/  BSSY.RECONVERGENT B2, `(.L_x_22) ;  /* 0x000003c000027945 */ /* 0x000fe20003800200 */
[----:B------:R-:W-:Y:S02]  /*0aa0*/  HFMA2 R25, -RZ, RZ, -18.96875, -1.03125 ;  /* 0xccbebc20ff197431 */ /* 0x000fe400000001ff */
[----:B------:R-:W-:Y:S02]  /*0ab0*/  FSEL R22, R13, R22, P0 ;  /* 0x000000160d167208 */ /* 0x000fe40000000000 */
[----:B------:R-:W-:-:S07]  /*0ac0*/  FSEL R11, R0, R11, P0 ;  /* 0x0000000b000b7208 */ /* 0x000fce0000000000 */
[----:B------:R-:W-:Y:S01]  /*0ad0*/  @P0 IADD3 R9, PT, PT, R3, 0x1, RZ ;  /* 0x0000000103090810 */ /* 0x000fe20007ffe0ff */
[----:B---3--:R-:W-:Y:S01]  /*0ae0*/  FADD R10, R5, -R10 ;  /* 0x8000000a050a7221 */ /* 0x008fe20000000000 */
[----:B----4-:R-:W-:-:S03]  /*0af0*/  FADD R23, R6, -R23 ;  /* 0x8000001706177221 */ /* 0x010fc60000000000 */
[----:B------:R-:W-:Y:S01]  /*0b00*/  FMUL R24, R10, R10 ;  /* 0x0000000a0a187220 */ /* 0x000fe20000400000 */
[----:B------:R-:W-:Y:S01]  /*0b10*/  FMUL R27, R23, R23 ;  /* 0x00000017171b7220 */ /* 0x000fe20000400000 */
[----:B--2---:R-:W-:-:S03]  /*0b20*/  FMUL R23, R12, R12 ;  /* 0x0000000c0c177220 */ /* 0x004fc60000400000 */
        /* <DEDUP_REMOVED lines=16> */
.L_x_25:
[----:B------:R-:W-:Y:S01]  /*0c30*/  FMUL.FTZ R19, R12, R13 ;  /* 0x0000000d0c137220 */ /* 0x000fe20000410000 */
[----:B------:R-:W-:-:S03]  /*0c40*/  FMUL.FTZ R10, R13, 0.5 ;  /* 0x3f0000000d0a7820 */ /* 0x000fc60000410000 */
[----:B------:R-:W-:-:S04]  /*0c50*/  FFMA R0, -R19, R19, R12 ;  /* 0x0000001313007223 */ /* 0x000fc8000000010c */
[----:B------:R-:W-:-:S07]  /*0c60*/  FFMA R19, R0, R10, R19 ;  /* 0x0000000a00137223 */ /* 0x000fce0000000013 */
.L_x_26:
[----:B------:R-:W-:Y:S05]  /*0c70*/  BSYNC.RECONVERGENT B0 ;  /* 0x0000000000007941 */ /* 0x000fea0003800200 */
.L_x_24:
[----:B------:R-:W-:Y:S01]  /*0c80*/  VIADD R0, R23, 0xf3000000 ;  /* 0xf300000017007836 */ /* 0x000fe20000000000 */
[----:B------:R0:W1:Y:S04]  /*0c90*/  MUFU.RSQ R10, R23 ;  /* 0x00000017000a7308 */ /* 0x0000680000001400 */
[----:B------:R-:W-:-:S13]  /*0ca0*/  ISETP.GT.U32.AND P0, PT, R0, 0x727fffff, PT ;  /* 0x727fffff0000780c */ /* 0x000fda0003f04070 */
[----:B01----:R-:W-:Y:S05]  /*0cb0*/  @!P0 BRA `(.L_x_27) ;  /* 0x0000000000188947 */ /* 0x003fea0003800000 */
[----:B------:R-:W-:Y:S01]  /*0cc0*/  BSSY.RECONVERGENT B0, `(.L_x_28) ;  /* 0x0000004000007945 */ /* 0x000fe20003800200 */
[----:B------:R-:W-:Y:S02]  /*0cd0*/  MOV R10, R23 ;  /* 0x00000017000a7202 */ /* 0x000fe40000000f00 */
[----:B------:R-:W-:-:S07]  /*0ce0*/  MOV R0, 0xd00 ;  /* 0x00000d0000007802 */ /* 0x000fce0000000f00 */
[----:B-----5:R-:W-:Y:S05]  /*0cf0*/  CALL.REL.NOINC `($__internal_0_$__cuda_sm20_sqrt_rn_f32_slowpath) ;  /* 0x0000001400307944 */ /* 0x020fea0003c00000 */
[----:B------:R-:W-:Y:S05]  /*0d00*/  BSYNC.RECONVERGENT B0 ;  /* 0x0000000000007941 */ /* 0x000fea0003800200 */
.L_x_28:
[----:B------:R-:W-:Y:S05]  /*0d10*/  BRA `(.L_x_29) ;  /* 0x0000000000107947 */ /* 0x000fea0003800000 */
.L_x_27:
[----:B------:R-:W-:Y:S01]  /*0d20*/  FMUL.FTZ R0, R23, R10 ;  /* 0x0000000a17007220 */ /* 0x000fe20000410000 */
[----:B------:R-:W-:-:S03]  /*0d30*/  FMUL.FTZ R27, R10, 0.5 ;  /* 0x3f0000000a1b7820 */ /* 0x000fc60000410000 */
[----:B------:R-:W-:-:S04]  /*0d40*/  FFMA R23, -R0, R0, R23 ;  /* 0x0000000000177223 */ /* 0x000fc80000000117 */
[----:B------:R-:W-:-:S07]  /*0d50*/  FFMA R27, R23, R27, R0 ;  /* 0x0000001b171b7223 */ /* 0x000fce0000000000 */
.L_x_29:
        /* <DEDUP_REMOVED lines=9> */
[----:B------:R-:W-:Y:S02]  /*0df0*/  MOV R0, R27 ;  /* 0x0000001b00007202 */ /* 0x000fe40000000f00 */
[----:B------:R-:W-:Y:S02]  /*0e00*/  MOV R25, R19 ;  /* 0x0000001300197202 */ /* 0x000fe40000000f00 */
[----:B------:R-:W-:-:S07]  /*0e10*/  MOV R10, 0xe30 ;  /* 0x00000e30000a7802 */ /* 0x000fce0000000f00 */
[----:B-----5:R-:W-:Y:S05]  /*0e20*/  CALL.REL.NOINC `($__internal_1_$__cuda_sm3x_div_rn_noftz_f32_slowpath) ;  /* 0x00000014003c7944 */ /* 0x020fea0003c00000 */
.L_x_31:
[----:B------:R-:W-:Y:S05]  /*0e30*/  BSYNC.RECONVERGENT B3 ;  /* 0x0000000000037941 */ /* 0x000fea0003800200 */
.L_x_30:
[----:B-----5:R-:W-:-:S07]  /*0e40*/  FADD R25, R18, R19 ;  /* 0x0000001312197221 */ /* 0x020fce0000000000 */
.L_x_23:
[----:B------:R-:W-:Y:S05]  /*0e50*/  BSYNC.RECONVERGENT B2 ;  /* 0x0000000000027941 */ /* 0x000fea0003800200 */
.L_x_22:
[----:B------:R-:W-:Y:S01]  /*0e60*/  IADD3 R13, PT, PT, R2, 0x9, RZ ;  /* 0x00000009020d7810 */ /* 0x000fe20007ffe0ff */
[----:B------:R-:W2:Y:S04]  /*0e70*/  LDG.E R18, desc[UR6][R20.64+0xc] ;  /* 0x00000c0614127981 */ /* 0x000ea8000c1e1900 */
[----:B------:R-:W-:-:S05]  /*0e80*/  IMAD.WIDE.U32 R12, R13, 0x4, R14 ;  /* 0x000000040d0c7825 */ /* 0x000fca00078e000e */
[----:B------:R-:W3:Y:S04]  /*0e90*/  LDG.E R2, desc[UR6][R12.64] ;  /* 0x000000060c027981 */ /* 0x000ee8000c1e1900 */
[----:B------:R-:W4:Y:S01]  /*0ea0*/  LDG.E R19, desc[UR6][R12.64+0x4] ;  /* 0x000004060c137981 */ /* 0x000f22000c1e1900 */
[CC--:B------:R-:W-:Y:S01]  /*0eb0*/  FSETP.GT.AND P0, PT, R25.reuse, R22.reuse, PT ;  /* 0x000000161900720b */ /* 0x0c0fe20003f04000 */
[----:B------:R-:W-:Y:S03]  /*0ec0*/  BSSY.RECONVERGENT B2, `(.L_x_32) ;  /* 0x000003c000027945 */ /* 0x000fe60003800200 */
[----:B------:R-:W-:Y:S02]  /*0ed0*/  FSEL R22, R25, R22, P0 ;  /* 0x0000001619167208 */ /* 0x000fe40000000000 */
[----:B------:R-:W-:-:S07]  /*0ee0*/  FSEL R11, R0, R11, P0 ;  /* 0x0000000b000b7208 */ /* 0x000fce0000000000 */
[----:B------:R-:W-:Y:S01]  /*0ef0*/  @P0 IADD3 R9, PT, PT, R3, 0x2, RZ ;  /* 0x0000000203090810 */ /* 0x000fe20007ffe0ff */
[----:B--2---:R-:W-:Y:S01]  /*0f00*/  FMUL R18, R18, R18 ;  /* 0x0000001212127220 */ /* 0x004fe20000400000 */
[----:B---3--:R-:W-:Y:S01]  /*0f10*/  FADD R2, R5, -R2 ;  /* 0x8000000205027221 */ /* 0x008fe20000000000 */
[----:B----4-:R-:W-:-:S03]  /*0f20*/  FADD R19, R6, -R19 ;  /* 0x8000001306137221 */ /* 0x010fc60000000000 */
[----:B------:R-:W-:Y:S01]  /*0f30*/  FMUL R23, R2, R2 ;  /* 0x0000000202177220 */ /* 0x000fe20000400000 */
[----:B------:R-:W-:-:S04]  /*0f40*/  FMUL R10, R19, R19 ;  /* 0x00000013130a7220 */ /* 0x000fc80000400000 */
[----:B------:R-:W-:-:S05]  /*0f50*/  FADD R19, R23, R10 ;  /* 0x0000000a17137221 */ /* 0x000fca0000000000 */
[----:B------:R-:W-:Y:S01]  /*0f60*/  FSETP.GEU.AND P1, PT, R19, R18, PT ;  /* 0x000000121300720b */ /* 0x000fe20003f2e000 */
[----:B------:R-:W-:-:S12]  /*0f70*/  HFMA2 R19, -RZ, RZ, -18.96875, -1.03125 ;  /* 0xccbebc20ff137431 */ /* 0x000fd800000001ff */
        /* <DEDUP_REMOVED lines=9> */
[----:B------:R-:W-:Y:S01]  /*1010*/  IMAD.MOV.U32 R10, RZ, RZ, R20 ;  /* 0x000000ffff0a7224 */ /* 0x000fe200078e0014 */
[----:B------:R-:W-:-:S07]  /*1020*/  MOV R0, 0x1040 ;  /* 0x0000104000007802 */ /* 0x000fce0000000f00 */
[----:B-----5:R-:W-:Y:S05]  /*1030*/  CALL.REL.NOINC `($__internal_0_$__cuda_sm20_sqrt_rn_f32_slowpath) ;  /* 0x0000001000607944 */ /* 0x020fea0003c00000 */
[----:B------:R-:W-:Y:S01]  /*1040*/  MOV R19, R27 ;  /* 0x0000001b00137202 */ /* 0x000fe20000000f00 */
[----:B------:R-:W-:Y:S06]  /*1050*/  BRA `(.L_x_36) ;  /* 0x0000000000107947 */ /* 0x000fec0003800000 */
.L_x_35:
[----:B------:R-:W-:Y:S01]  /*1060*/  FMUL.FTZ R19, R20, R21 ;  /* 0x0000001514137220 */ /* 0x000fe20000410000 */
[----:B------:R-:W-:-:S03]  /*1070*/  FMUL.FTZ R10, R21, 0.5 ;  /* 0x3f000000150a7820 */ /* 0x000fc60000410000 */
[----:B------:R-:W-:-:S04]  /*1080*/  FFMA R0, -R19, R19, R20 ;  /* 0x0000001313007223 */ /* 0x000fc80000000114 */
[----:B------:R-:W-:-:S07]  /*1090*/  FFMA R19, R0, R10, R19 ;  /* 0x0000000a00137223 */ /* 0x000fce0000000013 */
.L_x_36:
[----:B------:R-:W-:Y:S05]  /*10a0*/  BSYNC.RECONVERGENT B0 ;  /* 0x0000000000007941 */ /* 0x000fea0003800200 */
.L_x_34:
        /* <DEDUP_REMOVED lines=9> */
.L_x_38:
[----:B------:R-:W-:Y:S05]  /*1140*/  BRA `(.L_x_39) ;  /* 0x0000000000107947 */ /* 0x000fea0003800000 */
.L_x_37:
[----:B-1----:R-:W-:Y:S01]  /*1150*/  FMUL.FTZ R27, R18, R13 ;  /* 0x0000000d121b7220 */ /* 0x002fe20000410000 */
[----:B------:R-:W-:-:S03]  /*1160*/  FMUL.FTZ R0, R13, 0.5 ;  /* 0x3f0000000d007820 */ /* 0x000fc60000410000 */
[----:B------:R-:W-:-:S04]  /*1170*/  FFMA R18, -R27, R27, R18 ;  /* 0x0000001b1b127223 */ /* 0x000fc80000000112 */
[----:B------:R-:W-:-:S07]  /*1180*/  FFMA R27, R18, R0, R27 ;  /* 0x00000000121b7223 */ /* 0x000fce000000001b */
.L_x_39:
        /* <DEDUP_REMOVED lines=13> */
.L_x_41:
[----:B------:R-:W-:Y:S05]  /*1260*/  BSYNC.RECONVERGENT B3 ;  /* 0x0000000000037941 */ /* 0x000fea0003800200 */
.L_x_40:
[----:B-----5:R-:W-:-:S07]  /*1270*/  FADD R19, R2, R19 ;  /* 0x0000001302137221 */ /* 0x020fce0000000000 */
.L_x_33:
[----:B------:R-:W-:Y:S05]  /*1280*/  BSYNC.RECONVERGENT B2 ;  /* 0x0000000000027941 */ /* 0x000fea0003800200 */
.L_x_32:
[----:B------:R-:W-:-:S04]  /*1290*/  FSETP.GT.AND P0, PT, R19, R22, PT ;  /* 0x000000161300720b */ /* 0x000fc80003f04000 */
[----:B------:R-:W-:Y:S02]  /*12a0*/  FSEL R22, R19, R22, P0 ;  /* 0x0000001613167208 */ /* 0x000fe40000000000 */
[----:B------:R-:W-:-:S07]  /*12b0*/  FSEL R11, R0, R11, P0 ;  /* 0x0000000b000b7208 */ /* 0x000fce0000000000 */
[C---:B------:R-:W-:Y:S02]  /*12c0*/  @P0 IADD3 R9, PT, PT, R3.reuse, 0x3, RZ ;  /* 0x0000000303090810 */ /* 0x040fe40007ffe0ff */
[----:B------:R-:W-:-:S04]  /*12d0*/  IADD3 R3, PT, PT, R3, 0x4, RZ ;  /* 0x0000000403037810 */ /* 0x000fc80007ffe0ff */
[----:B------:R-:W-:-:S13]  /*12e0*/  ISETP.NE.AND P1, PT, R3, R4, PT ;  /* 0x000000040300720c */ /* 0x000fda0003f25270 */
[----:B------:R-:W-:Y:S05]  /*12f0*/  @P1 BRA `(.L_x_42) ;  /* 0xffffffec00cc1947 */ /* 0x000fea000383ffff */
.L_x_1:
[----:B------:R-:W-:-:S09]  /*1300*/  UISETP.NE.AND UP0, UPT, UR5, URZ, UPT ;  /* 0x000000ff0500728c */ /* 0x000fd2000bf05270 */
[----:B------:R-:W-:Y:S05]  /*1310*/  BRA.U !UP0, `(.L_x_0) ;  /* 0x0000000d08487547 */ /* 0x000fea000b800000 */
[----:B------:R-:W-:-:S09]  /*1320*/  UISETP.NE.AND UP0, UPT, UR5, 0x1, UPT ;  /* 0x000000010500788c */ /* 0x000fd2000bf05270 */
[----:B------:R-:W-:Y:S05]  /*1330*/  BRA.U !UP0, `(.L_x_43) ;  /* 0x0000000908207547 */ /* 0x000fea000b800000 */
[----:B------:R-:W0:Y:S01]  /*1340*/  LDC.64 R16, c[0x0][0x388] ;  /* 0x0000e200ff107b82 */ /* 0x000e220000000a00 */
[----:B------:R-:W-:-:S07]  /*1350*/  IMAD R3, R4, 0x3, RZ ;  /* 0x0000000304037824 */ /* 0x000fce00078e02ff */
[----:B------:R-:W1:Y:S01]  /*1360*/  LDC.64 R14, c[0x0][0x390] ;  /* 0x0000e400ff0e7b82 */ /* 0x000e620000000a00 */
[----:B0-----:R-:W-:-:S05]  /*1370*/  IMAD.WIDE.U32 R16, R3, 0x4, R16 ;  /* 0x0000000403107825 */ /* 0x001fca00078e0010 */
[----:B------:R-:W2:Y:S04]  /*1380*/  LDG.E R2, desc[UR6][R16.64] ;  /* 0x0000000610027981 */ /* 0x000ea8000c1e1900 */
[----:B------:R-:W3:Y:S01]  /*1390*/  LDG.E R3, desc[UR6][R16.64+0x4] ;  /* 0x0000040610037981 */ /* 0x000ee2000c1e1900 */
[----:B-1----:R-:W-:-:S05]  /*13a0*/  IMAD.WIDE.U32 R14, R4, 0x4, R14 ;  /* 0x00000004040e7825 */ /* 0x002fca00078e000e */
[----:B------:R-:W4:Y:S01]  /*13b0*/  LDG.E R18, desc[UR6][R14.64] ;  /* 0x000000060e127981 */ /* 0x000f22000c1e1900 */
[----:B------:R-:W-:Y:S01]  /*13c0*/  BSSY.RECONVERGENT B2, `(.L_x_44) ;  /* 0x0000039000027945 */ /* 0x000fe20003800200 */
[----:B--2---:R-:W-:Y:S01]  /*13d0*/  FADD R2, R5, -R2 ;  /* 0x8000000205027221 */ /* 0x004fe20000000000 */
[----:B---3--:R-:W-:-:S03]  /*13e0*/  FADD R3, R6, -R3 ;  /* 0x8000000306037221 */ /* 0x008fc60000000000 */
[----:B------:R-:W-:Y:S01]  /*13f0*/  FMUL R13, R2, R2 ;  /* 0x00000002020d7220 */ /* 0x000fe20000400000 */
[----:B------:R-:W-:Y:S01]  /*1400*/  FMUL R10, R3, R3 ;  /* 0x00000003030a7220 */ /* 0x000fe20000400000 */
[----:B----4-:R-:W-:-:S03]  /*1410*/  FMUL R18, R18, R18 ;  /* 0x0000001212127220 */ /* 0x010fc60000400000 */
[----:B------:R-:W-:-:S05]  /*1420*/  FADD R3, R13, R10 ;  /* 0x0000000a0d037221 */ /* 0x000fca0000000000 */
[----:B------:R-:W-:Y:S01]  /*1430*/  FSETP.GEU.AND P0, PT, R3, R18, PT ;  /* 0x000000120300720b */ /* 0x000fe20003f0e000 */
[----:B------:R-:W-:-:S12]  /*1440*/  IMAD.MOV.U32 R3, RZ, RZ, -0x334143e0 ;  /* 0xccbebc20ff037424 */ /* 0x000fd800078e00ff */
        /* <DEDUP_REMOVED lines=14> */
.L_x_47:
[----:B------:R-:W-:Y:S01]  /*1530*/  FMUL.FTZ R3, R12, R13 ;  /* 0x0000000d0c037220 */ /* 0x000fe20000410000 */
[----:B------:R-:W-:-:S03]  /*1540*/  FMUL.FTZ R10, R13, 0.5 ;  /* 0x3f0000000d0a7820 */ /* 0x000fc60000410000 */
[----:B------:R-:W-:-:S04]  /*1550*/  FFMA R0, -R3, R3, R12 ;  /* 0x0000000303007223 */ /* 0x000fc8000000010c */
[----:B------:R-:W-:-:S07]  /*1560*/  FFMA R3, R0, R10, R3 ;  /* 0x0000000a00037223 */ /* 0x000fce0000000003 */
.L_x_48:
[----:B------:R-:W-:Y:S05]  /*1570*/  BSYNC.RECONVERGENT B0 ;  /* 0x0000000000007941 */ /* 0x000fea0003800200 */
.L_x_46:
        /* <DEDUP_REMOVED lines=9> */
.L_x_50:
[----:B------:R-:W-:Y:S05]  /*1610*/  BRA `(.L_x_51) ;  /* 0x0000000000107947 */ /* 0x000fea0003800000 */
.L_x_49:
[----:B-1----:R-:W-:Y:S01]  /*1620*/  FMUL.FTZ R27, R18, R13 ;  /* 0x0000000d121b7220 */ /* 0x002fe20000410000 */
[----:B------:R-:W-:-:S03]  /*1630*/  FMUL.FTZ R0, R13, 0.5 ;  /* 0x3f0000000d007820 */ /* 0x000fc60000410000 */
[----:B------:R-:W-:-:S04]  /*1640*/  FFMA R18, -R27, R27, R18 ;  /* 0x0000001b1b127223 */ /* 0x000fc80000000112 */
[----:B------:R-:W-:-:S07]  /*1650*/  FFMA R27, R18, R0, R27 ;  /* 0x00000000121b7223 */ /* 0x000fce000000001b */
.L_x_51:
        /* <DEDUP_REMOVED lines=13> */
.L_x_53:
[----:B------:R-:W-:Y:S05]  /*1730*/  BSYNC.RECONVERGENT B3 ;  /* 0x0000000000037941 */ /* 0x000fea0003800200 */
.L_x_52:
[----:B-----5:R-:W-:-:S07]  /*1740*/  FADD R3, R2, R3 ;  /* 0x0000000302037221 */ /* 0x020fce0000000000 */
.L_x_45:
[----:B------:R-:W-:Y:S05]  /*1750*/  BSYNC.RECONVERGENT B2 ;  /* 0x0000000000027941 */ /* 0x000fea0003800200 */
.L_x_44:
        /* <DEDUP_REMOVED lines=30> */
.L_x_57:
[----:B------:R-:W-:Y:S01]  /*1940*/  FMUL.FTZ R3, R12, R13 ;  /* 0x0000000d0c037220 */ /* 0x000fe20000410000 */
[----:B------:R-:W-:-:S03]  /*1950*/  FMUL.FTZ R10, R13, 0.5 ;  /* 0x3f0000000d0a7820 */ /* 0x000fc60000410000 */
[----:B------:R-:W-:-:S04]  /*1960*/  FFMA R0, -R3, R3, R12 ;  /* 0x0000000303007223 */ /* 0x000fc8000000010c */
[----:B------:R-:W-:-:S07]  /*1970*/  FFMA R3, R0, R10, R3 ;  /* 0x0000000a00037223 */ /* 0x000fce0000000003 */
.L_x_58:
[----:B------:R-:W-:Y:S05]  /*1980*/  BSYNC.RECONVERGENT B0 ;  /* 0x0000000000007941 */ /* 0x000fea0003800200 */
.L_x_56:
        /* <DEDUP_REMOVED lines=9> */
.L_x_60:
[----:B------:R-:W-:Y:S05]  /*1a20*/  BRA `(.L_x_61) ;  /* 0x0000000000107947 */ /* 0x000fea0003800000 */
.L_x_59:
[----:B-1----:R-:W-:Y:S01]  /*1a30*/  FMUL.FTZ R27, R2, R13 ;  /* 0x0000000d021b7220 */ /* 0x002fe20000410000 */
[----:B------:R-:W-:-:S03]  /*1a40*/  FMUL.FTZ R0, R13, 0.5 ;  /* 0x3f0000000d007820 */ /* 0x000fc60000410000 */
[----:B------:R-:W-:-:S04]  /*1a50*/  FFMA R2, -R27, R27, R2 ;  /* 0x0000001b1b027223 */ /* 0x000fc80000000102 */
[----:B------:R-:W-:-:S07]  /*1a60*/  FFMA R27, R2, R0, R27 ;  /* 0x00000000021b7223 */ /* 0x000fce000000001b */
.L_x_61:
        /* <DEDUP_REMOVED lines=13> */
.L_x_63:
[----:B------:R-:W-:Y:S05]  /*1b40*/  BSYNC.RECONVERGENT B3 ;  /* 0x0000000000037941 */ /* 0x000fea0003800200 */
.L_x_62:
[----:B-----5:R-:W-:-:S07]  /*1b50*/  FADD R13, R16, R3 ;  /* 0x00000003100d7221 */ /* 0x020fce0000000000 */
.L_x_55:
[----:B------:R-:W-:Y:S05]  /*1b60*/  BSYNC.RECONVERGENT B2 ;  /* 0x0000000000027941 */ /* 0x000fea0003800200 */
.L_x_54:
[----:B------:R-:W-:-:S04]  /*1b70*/  FSETP.GT.AND P0, PT, R13, R22, PT ;  /* 0x000000160d00720b */ /* 0x000fc80003f04000 */
[----:B------:R-:W-:Y:S02]  /*1b80*/  FSEL R22, R13, R22, P0 ;  /* 0x000000160d167208 */ /* 0x000fe40000000000 */
[----:B------:R-:W-:-:S07]  /*1b90*/  FSEL R11, R0, R11, P0 ;  /* 0x0000000b000b7208 */ /* 0x000fce0000000000 */
[C---:B------:R-:W-:Y:S01]  /*1ba0*/  @P0 VIADD R9, R4.reuse, 0x1 ;  /* 0x0000000104090836 */ /* 0x040fe20000000000 */
[----:B------:R-:W-:-:S07]  /*1bb0*/  IADD3 R4, PT, PT, R4, 0x2, RZ ;  /* 0x0000000204047810 */ /* 0x000fce0007ffe0ff */
.L_x_43:
[----:B------:R-:W0:Y:S02]  /*1bc0*/  LDCU UR4, c[0x0][0x3a4] ;  /* 0x00007480ff0477ac */ /* 0x000e240008000800 */
[----:B0-----:R-:W-:-:S04]  /*1bd0*/  ULOP3.LUT UR4, UR4, 0x1, URZ, 0xc0, !UPT ;  /* 0x0000000104047892 */ /* 0x001fc8000f8ec0ff */
[----:B------:R-:W-:-:S09]  /*1be0*/  UISETP.NE.U32.AND UP0, UPT, UR4, 0x1, UPT ;  /* 0x000000010400788c */ /* 0x000fd2000bf05070 */
[----:B------:R-:W-:Y:S05]  /*1bf0*/  BRA.U UP0, `(.L_x_0) ;  /* 0x0000000500107547 */ /* 0x000fea000b800000 */
[----:B------:R-:W0:Y:S01]  /*1c00*/  LDC.64 R2, c[0x0][0x388] ;  /* 0x0000e200ff027b82 */ /* 0x000e220000000a00 */
[----:B------:R-:W-:-:S07]  /*1c10*/  IMAD R15, R4, 0x3, RZ ;  /* 0x00000003040f7824 */ /* 0x000fce00078e02ff */
[----:B------:R-:W1:Y:S01]  /*1c20*/  LDC.64 R12, c[0x0][0x390] ;  /* 0x0000e400ff0c7b82 */ /* 0x000e620000000a00 */
[----:B0-----:R-:W-:-:S05]  /*1c30*/  IMAD.WIDE.U32 R2, R15, 0x4, R2 ;  /* 0x000000040f027825 */ /* 0x001fca00078e0002 */
[----:B------:R-:W2:Y:S04]  /*1c40*/  LDG.E R10, desc[UR6][R2.64] ;  /* 0x00000006020a7981 */ /* 0x000ea8000c1e1900 */
[----:B------:R-:W3:Y:S01]  /*1c50*/  LDG.E R15, desc[UR6][R2.64+0x4] ;  /* 0x00000406020f7981 */ /* 0x000ee2000c1e1900 */
[----:B-1----:R-:W-:-:S06]  /*1c60*/  IMAD.WIDE.U32 R12, R4, 0x4, R12 ;  /* 0x00000004040c7825 */ /* 0x002fcc00078e000c */
[----:B------:R-:W4:Y:S01]  /*1c70*/  LDG.E R12, desc[UR6][R12.64] ;  /* 0x000000060c0c7981 */ /* 0x000f22000c1e1900 */
[----:B------:R-:W-:Y:S01]  /*1c80*/  BSSY.RECONVERGENT B2, `(.L_x_64) ;  /* 0x0000038000027945 */ /* 0x000fe20003800200 */
[----:B--2---:R-:W-:Y:S01]  /*1c90*/  FADD R10, R5, -R10 ;  /* 0x8000000a050a7221 */ /* 0x004fe20000000000 */
[----:B---3--:R-:W-:-:S03]  /*1ca0*/  FADD R15, R6, -R15 ;  /* 0x8000000f060f7221 */ /* 0x008fc60000000000 */
[----:B------:R-:W-:Y:S01]  /*1cb0*/  FMUL R10, R10, R10 ;  /* 0x0000000a0a0a7220 */ /* 0x000fe20000400000 */
[----:B------:R-:W-:Y:S01]  /*1cc0*/  FMUL R17, R15, R15 ;  /* 0x0000000f0f117220 */ /* 0x000fe20000400000 */
[----:B------:R-:W-:Y:S02]  /*1cd0*/  HFMA2 R15, -RZ, RZ, -18.96875, -1.03125 ;  /* 0xccbebc20ff0f7431 */ /* 0x000fe400000001ff */
[----:B----4-:R-:W-:Y:S01]  /*1ce0*/  FMUL R5, R12, R12 ;  /* 0x0000000c0c057220 */ /* 0x010fe20000400000 */
        /* <DEDUP_REMOVED lines=15> */
.L_x_67:
[----:B------:R-:W-:Y:S01]  /*1de0*/  FMUL.FTZ R3, R10, R13 ;  /* 0x0000000d0a037220 */ /* 0x000fe20000410000 */
[----:B------:R-:W-:-:S03]  /*1df0*/  FMUL.FTZ R6, R13, 0.5 ;  /* 0x3f0000000d067820 */ /* 0x000fc60000410000 */
[----:B------:R-:W-:-:S04]  /*1e00*/  FFMA R0, -R3, R3, R10 ;  /* 0x0000000303007223 */ /* 0x000fc8000000010a */
[----:B------:R-:W-:-:S07]  /*1e10*/  FFMA R3, R0, R6, R3 ;  /* 0x0000000600037223 */ /* 0x000fce0000000003 */
.L_x_68:
[----:B------:R-:W-:Y:S05]  /*1e20*/  BSYNC.RECONVERGENT B0 ;  /* 0x0000000000007941 */ /* 0x000fea0003800200 */
.L_x_66:
        /* <DEDUP_REMOVED lines=9> */
.L_x_70:
[----:B------:R-:W-:Y:S05]  /*1ec0*/  BRA `(.L_x_71) ;  /* 0x0000000000107947 */ /* 0x000fea0003800000 */
.L_x_69:
[----:B-1----:R-:W-:Y:S01]  /*1ed0*/  FMUL.FTZ R0, R5, R6 ;  /* 0x0000000605007220 */ /* 0x002fe20000410000 */
[----:B------:R-:W-:-:S03]  /*1ee0*/  FMUL.FTZ R27, R6, 0.5 ;  /* 0x3f000000061b7820 */ /* 0x000fc60000410000 */
[----:B------:R-:W-:-:S04]  /*1ef0*/  FFMA R5, -R0, R0, R5 ;  /* 0x0000000000057223 */ /* 0x000fc80000000105 */
[----:B------:R-:W-:-:S07]  /*1f00*/  FFMA R27, R5, R27, R0 ;  /* 0x0000001b051b7223 */ /* 0x000fce0000000000 */
.L_x_71:
        /* <DEDUP_REMOVED lines=13> */
.L_x_73:
[----:B------:R-:W-:Y:S05]  /*1fe0*/  BSYNC.RECONVERGENT B3 ;  /* 0x0000000000037941 */ /* 0x000fea0003800200 */
.L_x_72:
[----:B-----5:R-:W-:-:S07]  /*1ff0*/  FADD R15, R2, R3 ;  /* 0x00000003020f7221 */ /* 0x020fce0000000000 */
.L_x_65:
[----:B------:R-:W-:Y:S05]  /*2000*/  BSYNC.RECONVERGENT B2 ;  /* 0x0000000000027941 */ /* 0x000fea0003800200 */
.L_x_64:
[----:B------:R-:W-:-:S04]  /*2010*/  FSETP.GT.AND P0, PT, R15, R22, PT ;  /* 0x000000160f00720b */ /* 0x000fc80003f04000 */
[----:B------:R-:W-:Y:S02]  /*2020*/  FSEL R11, R0, R11, P0 ;  /* 0x0000000b000b7208 */ /* 0x000fe40000000000 */
[----:B------:R-:W-:-:S07]  /*2030*/  SEL R9, R4, R9, P0 ;  /* 0x0000000904097207 */ /* 0x000fce0000000000 */
.L_x_0:
[----:B------:R-:W-:-:S13]  /*2040*/  ISETP.GE.AND P0, PT, R9, RZ, PT ;  /* 0x000000ff0900720c */ /* 0x000fda0003f06270 */
[----:B------:R-:W0:Y:S01]  /*2050*/  @P0 LDC.64 R2, c[0x0][0x398] ;  /* 0x0000e600ff020b82 */ /* 0x000e220000000a00 */
[----:B------:R-:W-:-:S04]  /*2060*/  @P0 IMAD R9, R9, 0x3, RZ ;  /* 0x0000000309090824 */ /* 0x000fc800078e02ff */
[----:B0-----:R-:W-:-:S05]  /*2070*/  @P0 IMAD.WIDE.U32 R2, R9, 0x4, R2 ;  /* 0x0000000409020825 */ /* 0x001fca00078e0002 */
[----:B------:R-:W2:Y:S04]  /*2080*/  @P0 LDG.E R4, desc[UR6][R2.64] ;  /* 0x0000000602040981 */ /* 0x000ea8000c1e1900 */
[----:B------:R-:W3:Y:S04]  /*2090*/  @P0 LDG.E R12, desc[UR6][R2.64+0x8] ;  /* 0x00000806020c0981 */ /* 0x000ee8000c1e1900 */
[----:B------:R0:W4:Y:S01]  /*20a0*/  @P0 LDG.E R10, desc[UR6][R2.64+0x4] ;  /* 0x00000406020a0981 */ /* 0x000122000c1e1900 */
[----:B------:R-:W-:Y:S01]  /*20b0*/  IMAD.MOV.U32 R0, RZ, RZ, RZ ;  /* 0x000000ffff007224 */ /* 0x000fe200078e00ff */
[----:B------:R-:W-:-:S02]  /*20c0*/  MOV R9, RZ ;  /* 0x000000ff00097202 */ /* 0x000fc40000000f00 */
[----:B------:R-:W-:Y:S02]  /*20d0*/  MOV R6, RZ ;  /* 0x000000ff00067202 */ /* 0x000fe40000000f00 */
[----:B------:R-:W-:-:S05]  /*20e0*/  IADD3 R7, PT, PT, R8, R7, RZ ;  /* 0x0000000708077210 */ /* 0x000fca0007ffe0ff */
[----:B0-----:R-:W-:Y:S02]  /*20f0*/  IMAD R3, R7, 0x3, RZ ;  /* 0x0000000307037824 */ /* 0x001fe400078e02ff */
[-C--:B--2---:R-:W-:Y:S02]  /*2100*/  @P0 FMUL R0, R4, R11.reuse ;  /* 0x0000000b04000220 */ /* 0x084fe40000400000 */
[----:B------:R-:W0:Y:S01]  /*2110*/  LDC.64 R4, c[0x0][0x380] ;  /* 0x0000e000ff047b82 */ /* 0x000e220000000a00 */
[-C--:B---3--:R-:W-:Y:S01]  /*2120*/  @P0 FMUL R9, R12, R11.reuse ;  /* 0x0000000b0c090220 */ /* 0x088fe20000400000 */
[----:B----4-:R-:W-:Y:S01]  /*2130*/  @P0 FMUL R6, R10, R11 ;  /* 0x0000000b0a060220 */ /* 0x010fe20000400000 */
[----:B------:R-:W1:Y:S08]  /*2140*/  F2I.TRUNC.NTZ R13, R0 ;  /* 0x00000000000d7305 */ /* 0x000e70000020f100 */
[----:B------:R-:W2:Y:S08]  /*2150*/  F2I.TRUNC.NTZ R15, R6 ;  /* 0x00000006000f7305 */ /* 0x000eb0000020f100 */
[----:B------:R-:W3:Y:S01]  /*2160*/  F2I.TRUNC.NTZ R9, R9 ;  /* 0x0000000900097305 */ /* 0x000ee2000020f100 */
[----:B0-----:R-:W-:-:S05]  /*2170*/  IMAD.WIDE R2, R3, 0x4, R4 ;  /* 0x0000000403027825 */ /* 0x001fca00078e0204 */
[----:B-1----:R-:W-:Y:S04]  /*2180*/  STG.E desc[UR6][R2.64], R13 ;  /* 0x0000000d02007986 */ /* 0x002fe8000c101906 */
[----:B--2---:R-:W-:Y:S04]  /*2190*/  STG.E desc[UR6][R2.64+0x4], R15 ;  /* 0x0000040f02007986 */ /* 0x004fe8000c101906 */
[----:B---3--:R-:W-:Y:S01]  /*21a0*/  STG.E desc[UR6][R2.64+0x8], R9 ;  /* 0x0000080902007986 */ /* 0x008fe2000c101906 */
[----:B------:R-:W-:Y:S05]  /*21b0*/  EXIT ;  /* 0x000000000000794d */ /* 0x000fea0003800000 */
        .weak           $__internal_0_$__cuda_sm20_sqrt_rn_f32_slowpath
        .type           $__internal_0_$__cuda_sm20_sqrt_rn_f32_slowpath,@function
        .size           $__internal_0_$__cuda_sm20_sqrt_rn_f32_slowpath,($__internal_1_$__cuda_sm3x_div_rn_noftz_f32_slowpath - $__internal_0_$__cuda_sm20_sqrt_rn_f32_slowpath)
$__internal_0_$__cuda_sm20_sqrt_rn_f32_slowpath:
[----:B------:R-:W-:-:S13]  /*21c0*/  LOP3.LUT P0, RZ, R10, 0x7fffffff, RZ, 0xc0, !PT ;  /* 0x7fffffff0aff7812 */ /* 0x000fda000780c0ff */
[----:B------:R-:W-:Y:S01]  /*21d0*/  @!P0 MOV R27, R10 ;  /* 0x0000000a001b8202 */ /* 0x000fe20000000f00 */
[----:B------:R-:W-:Y:S06]  /*21e0*/  @!P0 BRA `(.L_x_74) ;  /* 0x0000000000408947 */ /* 0x000fec0003800000 */
[----:B------:R-:W-:-:S13]  /*21f0*/  FSETP.GEU.FTZ.AND P0, PT, R10, RZ, PT ;  /* 0x000000ff0a00720b */ /* 0x000fda0003f1e000 */
[----:B------:R-:W-:Y:S01]  /*2200*/  @!P0 MOV R27, 0x7fffffff ;  /* 0x7fffffff001b8802 */ /* 0x000fe20000000f00 */
[----:B------:R-:W-:Y:S06]  /*2210*/  @!P0 BRA `(.L_x_74) ;  /* 0x0000000000348947 */ /* 0x000fec0003800000 */
[----:B------:R-:W-:-:S13]  /*2220*/  FSETP.GTU.FTZ.AND P0, PT, |R10|, +INF , PT ;  /* 0x7f8000000a00780b */ /* 0x000fda0003f1c200 */
[----:B------:R-:W-:Y:S01]  /*2230*/  @P0 FADD.FTZ R27, R10, 1 ;  /* 0x3f8000000a1b0421 */ /* 0x000fe20000010000 */
[----:B------:R-:W-:Y:S06]  /*2240*/  @P0 BRA `(.L_x_74) ;  /* 0x0000000000280947 */ /* 0x000fec0003800000 */
[----:B------:R-:W-:-:S13]  /*2250*/  FSETP.NEU.FTZ.AND P0, PT, |R10|, +INF , PT ;  /* 0x7f8000000a00780b */ /* 0x000fda0003f1d200 */
[----:B------:R-:W-:Y:S01]  /*2260*/  @P0 FFMA R26, R10, 1.84467440737095516160e+19, RZ ;  /* 0x5f8000000a1a0823 */ /* 0x000fe200000000ff */
[----:B------:R-:W-:-:S03]  /*2270*/  @!P0 MOV R27, R10 ;  /* 0x0000000a001b8202 */ /* 0x000fc60000000f00 */
[----:B------:R-:W0:Y:S02]  /*2280*/  @P0 MUFU.RSQ R25, R26 ;  /* 0x0000001a00190308 */ /* 0x000e240000001400 */
[----:B0-----:R-:W-:Y:S01]  /*2290*/  @P0 FMUL.FTZ R13, R26, R25 ;  /* 0x000000191a0d0220 */ /* 0x001fe20000410000 */
[----:B------:R-:W-:-:S03]  /*22a0*/  @P0 FMUL.FTZ R25, R25, 0.5 ;  /* 0x3f00000019190820 */ /* 0x000fc60000410000 */
[----:B------:R-:W-:-:S04]  /*22b0*/  @P0 FADD.FTZ R12, -R13, -RZ ;  /* 0x800000ff0d0c0221 */ /* 0x000fc80000010100 */
[----:B------:R-:W-:-:S04]  /*22c0*/  @P0 FFMA R12, R13, R12, R26 ;  /* 0x0000000c0d0c0223 */ /* 0x000fc8000000001a */
[----:B------:R-:W-:-:S04]  /*22d0*/  @P0 FFMA R12, R12, R25, R13 ;  /* 0x000000190c0c0223 */ /* 0x000fc8000000000d */
[----:B------:R-:W-:-:S07]  /*22e0*/  @P0 FMUL.FTZ R27, R12, 2.3283064365386962891e-10 ;  /* 0x2f8000000c1b0820 */ /* 0x000fce0000410000 */
.L_x_74:
[----:B------:R-:W-:Y:S01]  /*22f0*/  HFMA2 R13, -RZ, RZ, 0, 0 ;  /* 0x00000000ff0d7431 */ /* 0x000fe200000001ff */
[----:B------:R-:W-:-:S04]  /*2300*/  MOV R12, R0 ;  /* 0x00000000000c7202 */ /* 0x000fc80000000f00 */
[----:B------:R-:W-:Y:S05]  /*2310*/  RET.REL.NODEC R12 `(_Z14simple_spheresPiPfS0_S0_jj) ;  /* 0xffffffdc0c387950 */ /* 0x000fea0003c3ffff */
        .weak           $__internal_1_$__cuda_sm3x_div_rn_noftz_f32_slowpath
        .type           $__internal_1_$__cuda_sm3x_div_rn_noftz_f32_slowpath,@function
        .size           $__internal_1_$__cuda_sm3x_div_rn_noftz_f32_slowpath,(.L_x_88 - $__internal_1_$__cuda_sm3x_div_rn_noftz_f32_slowpath)
$__internal_1_$__cuda_sm3x_div_rn_noftz_f32_slowpath:
[----:B------:R-:W-:Y:S01]  /*2320*/  SHF.R.U32.HI R13, RZ, 0x17, R0 ;  /* 0x00000017ff0d7819 */ /* 0x000fe20000011600 */
[----:B------:R-:W-:Y:S01]  /*2330*/  BSSY.RECONVERGENT B0, `(.L_x_75) ;  /* 0x0000063000007945 */ /* 0x000fe20003800200 */
[----:B------:R-:W-:Y:S02]  /*2340*/  SHF.R.U32.HI R26, RZ, 0x17, R25 ;  /* 0x00000017ff1a7819 */ /* 0x000fe40000011619 */
[----:B------:R-:W-:Y:S02]  /*2350*/  LOP3.LUT R13, R13, 0xff, RZ, 0xc0, !PT ;  /* 0x000000ff0d0d7812 */ /* 0x000fe400078ec0ff */
[----:B------:R-:W-:-:S03]  /*2360*/  LOP3.LUT R26, R26, 0xff, RZ, 0xc0, !PT ;  /* 0x000000ff1a1a7812 */ /* 0x000fc600078ec0ff */
[----:B------:R-:W-:Y:S01]  /*2370*/  VIADD R27, R13, 0xffffffff ;  /* 0xffffffff0d1b7836 */ /* 0x000fe20000000000 */
[----:B------:R-:W-:-:S04]  /*2380*/  IADD3 R28, PT, PT, R26, -0x1, RZ ;  /* 0xffffffff1a1c7810 */ /* 0x000fc80007ffe0ff */
[----:B------:R-:W-:-:S04]  /*2390*/  ISETP.GT.U32.AND P0, PT, R27, 0xfd, PT ;  /* 0x000000fd1b00780c */ /* 0x000fc80003f04070 */
[----:B------:R-:W-:-:S13]  /*23a0*/  ISETP.GT.U32.OR P0, PT, R28, 0xfd, P0 ;  /* 0x000000fd1c00780c */ /* 0x000fda0000704470 */
[----:B------:R-:W-:Y:S01]  /*23b0*/  @!P0 MOV R12, RZ ;  /* 0x000000ff000c8202 */ /* 0x000fe20000000f00 */
[----:B------:R-:W-:Y:S06]  /*23c0*/  @!P0 BRA `(.L_x_76) ;  /* 0x00000000005c8947 */ /* 0x000fec0003800000 */
[----:B------:R-:W-:Y:S02]  /*23d0*/  FSETP.GTU.FTZ.AND P0, PT, |R25|, +INF , PT ;  /* 0x7f8000001900780b */ /* 0x000fe40003f1c200 */
[----:B------:R-:W-:-:S04]  /*23e0*/  FSETP.GTU.FTZ.AND P1, PT, |R0|, +INF , PT ;  /* 0x7f8000000000780b */ /* 0x000fc80003f3c200 */
[----:B------:R-:W-:-:S13]  /*23f0*/  PLOP3.LUT P0, PT, P0, P1, PT, 0xf8, 0x8f ;  /* 0x00000000008f781c */ /* 0x000fda0000703f70 */
[----:B------:R-:W-:Y:S05]  /*2400*/  @P0 BRA `(.L_x_77) ;  /* 0x0000000400500947 */ /* 0x000fea0003800000 */
[----:B------:R-:W-:-:S13]  /*2410*/  LOP3.LUT P0, RZ, R0, 0x7fffffff, R25, 0xc8, !PT ;  /* 0x7fffffff00ff7812 */ /* 0x000fda000780c819 */
[----:B------:R-:W-:Y:S05]  /*2420*/  @!P0 BRA `(.L_x_78) ;  /* 0x0000000400408947 */ /* 0x000fea0003800000 */
[C---:B------:R-:W-:Y:S02]  /*2430*/  FSETP.NEU.FTZ.AND P2, PT, |R25|.reuse, +INF , PT ;  /* 0x7f8000001900780b */ /* 0x040fe40003f5d200 */
[----:B------:R-:W-:Y:S02]  /*2440*/  FSETP.NEU.FTZ.AND P1, PT, |R0|, +INF , PT ;  /* 0x7f8000000000780b */ /* 0x000fe40003f3d200 */
[----:B------:R-:W-:-:S11]  /*2450*/  FSETP.NEU.FTZ.AND P0, PT, |R25|, +INF , PT ;  /* 0x7f8000001900780b */ /* 0x000fd60003f1d200 */
[----:B------:R-:W-:Y:S05]  /*2460*/  @!P1 BRA !P2, `(.L_x_78) ;  /* 0x0000000400309947 */ /* 0x000fea0005000000 */
[----:B------:R-:W-:-:S04]  /*2470*/  LOP3.LUT P2, RZ, R25, 0x7fffffff, RZ, 0xc0, !PT ;  /* 0x7fffffff19ff7812 */ /* 0x000fc8000784c0ff */
[----:B------:R-:W-:-:S13]  /*2480*/  PLOP3.LUT P1, PT, P1, P2, PT, 0x2f, 0xf2 ;  /* 0x0000000000f2781c */ /* 0x000fda0000f24577 */
[----:B------:R-:W-:Y:S05]  /*2490*/  @P1 BRA `(.L_x_79) ;  /* 0x00000004001c1947 */ /* 0x000fea0003800000 */
[----:B------:R-:W-:-:S04]  /*24a0*/  LOP3.LUT P1, RZ, R0, 0x7fffffff, RZ, 0xc0, !PT ;  /* 0x7fffffff00ff7812 */ /* 0x000fc8000782c0ff */
[----:B------:R-:W-:-:S13]  /*24b0*/  PLOP3.LUT P0, PT, P0, P1, PT, 0x2f, 0xf2 ;  /* 0x0000000000f2781c */ /* 0x000fda0000702577 */
[----:B------:R-:W-:Y:S05]  /*24c0*/  @P0 BRA `(.L_x_80) ;  /* 0x0000000400040947 */ /* 0x000fea0003800000 */
[----:B------:R-:W-:Y:S02]  /*24d0*/  ISETP.GE.AND P0, PT, R28, RZ, PT ;  /* 0x000000ff1c00720c */ /* 0x000fe40003f06270 */
[----:B------:R-:W-:-:S11]  /*24e0*/  ISETP.GE.AND P1, PT, R27, RZ, PT ;  /* 0x000000ff1b00720c */ /* 0x000fd60003f26270 */
[----:B------:R-:W-:Y:S01]  /*24f0*/  @P0 MOV R12, RZ ;  /* 0x000000ff000c0202 */ /* 0x000fe20000000f00 */
[----:B------:R-:W-:Y:S01]  /*2500*/  @!P0 FFMA R25, R25, 1.84467440737095516160e+19, RZ ;  /* 0x5f80000019198823 */ /* 0x000fe200000000ff */
[----:B------:R-:W-:Y:S01]  /*2510*/  @!P0 MOV R12, 0xffffffc0 ;  /* 0xffffffc0000c8802 */ /* 0x000fe20000000f00 */
[----:B------:R-:W-:-:S03]  /*2520*/  @!P1 FFMA R0, R0, 1.84467440737095516160e+19, RZ ;  /* 0x5f80000000009823 */ /* 0x000fc600000000ff */
[----:B------:R-:W-:-:S07]  /*2530*/  @!P1 IADD3 R12, PT, PT, R12, 0x40, RZ ;  /* 0x000000400c0c9810 */ /* 0x000fce0007ffe0ff */
.L_x_76:
[----:B------:R-:W-:Y:S01]  /*2540*/  LEA R27, R13, 0xc0800000, 0x17 ;  /* 0xc08000000d1b7811 */ /* 0x000fe200078eb8ff */
[----:B------:R-:W-:Y:S01]  /*2550*/  BSSY.RECONVERGENT B1, `(.L_x_81) ;  /* 0x0000036000017945 */ /* 0x000fe20003800200 */
[----:B------:R-:W-:Y:S02]  /*2560*/  IADD3 R26, PT, PT, R26, -0x7f, RZ ;  /* 0xffffff811a1a7810 */ /* 0x000fe40007ffe0ff */
[----:B------:R-:W-:Y:S02]  /*2570*/  IADD3 R28, PT, PT, -R27, R0, RZ ;  /* 0x000000001b1c7210 */ /* 0x000fe40007ffe1ff */
[C---:B------:R-:W-:Y:S01]  /*2580*/  IADD3 R13, PT, PT, R26.reuse, 0x7f, -R13 ;  /* 0x0000007f1a0d7810 */ /* 0x040fe20007ffe80d */
[----:B------:R-:W-:Y:S01]  /*2590*/  IMAD R0, R26, -0x800000, R25 ;  /* 0xff8000001a007824 */ /* 0x000fe200078e0219 */
[----:B------:R-:W0:Y:S01]  /*25a0*/  MUFU.RCP R27, R28 ;  /* 0x0000001c001b7308 */ /* 0x000e220000001000 */
[----:B------:R-:W-:Y:S01]  /*25b0*/  FADD.FTZ R29, -R28, -RZ ;  /* 0x800000ff1c1d7221 */ /* 0x000fe20000010100 */
[----:B------:R-:W-:-:S03]  /*25c0*/  IADD3 R12, PT, PT, R13, R12, RZ ;  /* 0x0000000c0d0c7210 */ /* 0x000fc60007ffe0ff */
[----:B0-----:R-:W-:-:S04]  /*25d0*/  FFMA R26, R27, R29, 1 ;  /* 0x3f8000001b1a7423 */ /* 0x001fc8000000001d */
[----:B------:R-:W-:-:S04]  /*25e0*/  FFMA R27, R27, R26, R27 ;  /* 0x0000001a1b1b7223 */ /* 0x000fc8000000001b */
[----:B------:R-:W-:-:S04]  /*25f0*/  FFMA R30, R0, R27, RZ ;  /* 0x0000001b001e7223 */ /* 0x000fc800000000ff */
[----:B------:R-:W-:-:S04]  /*2600*/  FFMA R26, R29, R30, R0 ;  /* 0x0000001e1d1a7223 */ /* 0x000fc80000000000 */
[----:B------:R-:W-:-:S04]  /*2610*/  FFMA R26, R27, R26, R30 ;  /* 0x0000001a1b1a7223 */ /* 0x000fc8000000001e */
[----:B------:R-:W-:-:S04]  /*2620*/  FFMA R29, R29, R26, R0 ;  /* 0x0000001a1d1d7223 */ /* 0x000fc80000000000 */
[----:B------:R-:W-:-:S05]  /*2630*/  FFMA R13, R27, R29, R26 ;  /* 0x0000001d1b0d7223 */ /* 0x000fca000000001a */
[----:B------:R-:W-:-:S04]  /*2640*/  SHF.R.U32.HI R25, RZ, 0x17, R13 ;  /* 0x00000017ff197819 */ /* 0x000fc8000001160d */
[----:B------:R-:W-:-:S05]  /*2650*/  LOP3.LUT R25, R25, 0xff, RZ, 0xc0, !PT ;  /* 0x000000ff19197812 */ /* 0x000fca00078ec0ff */
[----:B------:R-:W-:-:S05]  /*2660*/  IMAD.IADD R0, R25, 0x1, R12 ;  /* 0x0000000119007824 */ /* 0x000fca00078e020c */
[----:B------:R-:W-:-:S04]  /*2670*/  IADD3 R25, PT, PT, R0, -0x1, RZ ;  /* 0xffffffff00197810 */ /* 0x000fc80007ffe0ff */
[----:B------:R-:W-:-:S13]  /*2680*/  ISETP.GE.U32.AND P0, PT, R25, 0xfe, PT ;  /* 0x000000fe1900780c */ /* 0x000fda0003f06070 */
[----:B------:R-:W-:Y:S05]  /*2690*/  @!P0 BRA `(.L_x_82) ;  /* 0x0000000000808947 */ /* 0x000fea0003800000 */
[----:B------:R-:W-:-:S13]  /*26a0*/  ISETP.GT.AND P0, PT, R0, 0xfe, PT ;  /* 0x000000fe0000780c */ /* 0x000fda0003f04270 */
[----:B------:R-:W-:Y:S05]  /*26b0*/  @P0 BRA `(.L_x_83) ;  /* 0x00000000006c0947 */ /* 0x000fea0003800000 */
[----:B------:R-:W-:-:S13]  /*26c0*/  ISETP.GE.AND P0, PT, R0, 0x1, PT ;  /* 0x000000010000780c */ /* 0x000fda0003f06270 */
[----:B------:R-:W-:Y:S05]  /*26d0*/  @P0 BRA `(.L_x_84) ;  /* 0x0000000000740947 */ /* 0x000fea0003800000 */
[----:B------:R-:W-:Y:S02]  /*26e0*/  ISETP.GE.AND P0, PT, R0, -0x18, PT ;  /* 0xffffffe80000780c */ /* 0x000fe40003f06270 */
[----:B------:R-:W-:-:S11]  /*26f0*/  LOP3.LUT R13, R13, 0x80000000, RZ, 0xc0, !PT ;  /* 0x800000000d0d7812 */ /* 0x000fd600078ec0ff */
[----:B------:R-:W-:Y:S05]  /*2700*/  @!P0 BRA `(.L_x_84) ;  /* 0x0000000000688947 */ /* 0x000fea0003800000 */
[CCC-:B------:R-:W-:Y:S01]  /*2710*/  FFMA.RP R12, R27.reuse, R29.reuse, R26.reuse ;  /* 0x0000001d1b0c7223 */ /* 0x1c0fe2000000801a */
[CCC-:B------:R-:W-:Y:S01]  /*2720*/  FFMA.RM R25, R27.reuse, R29.reuse, R26.reuse ;  /* 0x0000001d1b197223 */ /* 0x1c0fe2000000401a */
[----:B------:R-:W-:Y:S01]  /*2730*/  FFMA.RZ R26, R27, R29, R26 ;  /* 0x0000001d1b1a7223 */ /* 0x000fe2000000c01a */
[C---:B------:R-:W-:Y:S02]  /*2740*/  ISETP.NE.AND P2, PT, R0.reuse, RZ, PT ;  /* 0x000000ff0000720c */ /* 0x040fe40003f45270 */
[----:B------:R-:W-:Y:S02]  /*2750*/  ISETP.NE.AND P1, PT, R0, RZ, PT ;  /* 0x000000ff0000720c */ /* 0x000fe40003f25270 */
[----:B------:R-:W-:Y:S02]  /*2760*/  LOP3.LUT R26, R26, 0x7fffff, RZ, 0xc0, !PT ;  /* 0x007fffff1a1a7812 */ /* 0x000fe400078ec0ff */
[----:B------:R-:W-:Y:S02]  /*2770*/  FSETP.NEU.FTZ.AND P0, PT, R12, R25, PT ;  /* 0x000000190c00720b */ /* 0x000fe40003f1d000 */
[----:B------:R-:W-:-:S02]  /*2780*/  IADD3 R12, PT, PT, R0, 0x20, RZ ;  /* 0x00000020000c7810 */ /* 0x000fc40007ffe0ff */
[----:B------:R-:W-:Y:S02]  /*2790*/  LOP3.LUT R25, R26, 0x800000, RZ, 0xfc, !PT ;  /* 0x008000001a197812 */ /* 0x000fe400078efcff */
[----:B------:R-:W-:Y:S02]  /*27a0*/  IADD3 R0, PT, PT, -R0, RZ, RZ ;  /* 0x000000ff00007210 */ /* 0x000fe40007ffe1ff */
[----:B------:R-:W-:Y:S02]  /*27b0*/  SHF.L.U32 R12, R25, R12, RZ ;  /* 0x0000000c190c7219 */ /* 0x000fe400000006ff */
[----:B------:R-:W-:Y:S02]  /*27c0*/  SEL R0, R0, RZ, P2 ;  /* 0x000000ff00007207 */ /* 0x000fe40001000000 */
[----:B------:R-:W-:Y:S02]  /*27d0*/  ISETP.NE.AND P1, PT, R12, RZ, P1 ;  /* 0x000000ff0c00720c */ /* 0x000fe40000f25270 */
[----:B------:R-:W-:-:S02]  /*27e0*/  SHF.R.U32.HI R25, RZ, R0, R25 ;  /* 0x00000000ff197219 */ /* 0x000fc40000011619 */
[----:B------:R-:W-:Y:S02]  /*27f0*/  PLOP3.LUT P0, PT, P0, P1, PT, 0xf8, 0x8f ;  /* 0x00000000008f781c */ /* 0x000fe40000703f70 */
[----:B------:R-:W-:Y:S02]  /*2800*/  SHF.R.U32.HI R12, RZ, 0x1, R25 ;  /* 0x00000001ff0c7819 */ /* 0x000fe40000011619 */
[----:B------:R-:W-:-:S04]  /*2810*/  SEL R27, RZ, 0x1, !P0 ;  /* 0x00000001ff1b7807 */ /* 0x000fc80004000000 */
[----:B------:R-:W-:-:S04]  /*2820*/  LOP3.LUT R0, R27, 0x1, R12, 0xf8, !PT ;  /* 0x000000011b007812 */ /* 0x000fc800078ef80c */
[----:B------:R-:W-:-:S04]  /*2830*/  LOP3.LUT R25, R0, R25, RZ, 0xc0, !PT ;  /* 0x0000001900197212 */ /* 0x000fc800078ec0ff */
[----:B------:R-:W-:-:S04]  /*2840*/  IADD3 R12, PT, PT, R12, R25, RZ ;  /* 0x000000190c0c7210 */ /* 0x000fc80007ffe0ff */
[----:B------:R-:W-:Y:S01]  /*2850*/  LOP3.LUT R13, R12, R13, RZ, 0xfc, !PT ;  /* 0x0000000d0c0d7212 */ /* 0x000fe200078efcff */
[----:B------:R-:W-:Y:S06]  /*2860*/  BRA `(.L_x_84) ;  /* 0x0000000000107947 */ /* 0x000fec0003800000 */
.L_x_83:
[----:B------:R-:W-:-:S04]  /*2870*/  LOP3.LUT R13, R13, 0x80000000, RZ, 0xc0, !PT ;  /* 0x800000000d0d7812 */ /* 0x000fc800078ec0ff */
[----:B------:R-:W-:Y:S01]  /*2880*/  LOP3.LUT R13, R13, 0x7f800000, RZ, 0xfc, !PT ;  /* 0x7f8000000d0d7812 */ /* 0x000fe200078efcff */
[----:B------:R-:W-:Y:S06]  /*2890*/  BRA `(.L_x_84) ;  /* 0x0000000000047947 */ /* 0x000fec0003800000 */
.L_x_82:
[----:B------:R-:W-:-:S07]  /*28a0*/  LEA R13, R12, R13, 0x17 ;  /* 0x0000000d0c0d7211 */ /* 0x000fce00078eb8ff */
.L_x_84:
[----:B------:R-:W-:Y:S05]  /*28b0*/  BSYNC.RECONVERGENT B1 ;  /* 0x0000000000017941 */ /* 0x000fea0003800200 */
.L_x_81:
[----:B------:R-:W-:Y:S01]  /*28c0*/  MOV R0, R13 ;  /* 0x0000000d00007202 */ /* 0x000fe20000000f00 */
[----:B------:R-:W-:Y:S06]  /*28d0*/  BRA `(.L_x_85) ;  /* 0x0000000000207947 */ /* 0x000fec0003800000 */
.L_x_80:
[----:B------:R-:W-:-:S04]  /*28e0*/  LOP3.LUT R0, R0, 0x80000000, R25, 0x48, !PT ;  /* 0x8000000000007812 */ /* 0x000fc800078e4819 */
[----:B------:R-:W-:Y:S01]  /*28f0*/  LOP3.LUT R0, R0, 0x7f800000, RZ, 0xfc, !PT ;  /* 0x7f80000000007812 */ /* 0x000fe200078efcff */
[----:B------:R-:W-:Y:S06]  /*2900*/  BRA `(.L_x_85) ;  /* 0x0000000000147947 */ /* 0x000fec0003800000 */
.L_x_79:
[----:B------:R-:W-:Y:S01]  /*2910*/  LOP3.LUT R0, R0, 0x80000000, R25, 0x48, !PT ;  /* 0x8000000000007812 */ /* 0x000fe200078e4819 */
[----:B------:R-:W-:Y:S06]  /*2920*/  BRA `(.L_x_85) ;  /* 0x00000000000c7947 */ /* 0x000fec0003800000 */
.L_x_78:
[----:B------:R-:W0:Y:S01]  /*2930*/  MUFU.RSQ R0, -QNAN ;  /* 0xffc0000000007908 */ /* 0x000e220000001400 */
[----:B------:R-:W-:Y:S05]  /*2940*/  BRA `(.L_x_85) ;  /* 0x0000000000047947 */ /* 0x000fea0003800000 */
.L_x_77:
[----:B------:R-:W-:-:S07]  /*2950*/  FADD.FTZ R0, R25, R0 ;  /* 0x0000000019007221 */ /* 0x000fce0000010000 */
.L_x_85:
[----:B------:R-:W-:Y:S05]  /*2960*/  BSYNC.RECONVERGENT B0 ;  /* 0x0000000000007941 */ /* 0x000fea0003800200 */
.L_x_75:
[----:B------:R-:W-:Y:S01]  /*2970*/  HFMA2 R13, -RZ, RZ, 0, 0 ;  /* 0x00000000ff0d7431 */ /* 0x000fe200000001ff */
[----:B------:R-:W-:-:S04]  /*2980*/  MOV R12, R10 ;  /* 0x0000000a000c7202 */ /* 0x000fc80000000f00 */
[----:B0-----:R-:W-:Y:S05]  /*2990*/  RET.REL.NODEC R12 `(_Z14simple_spheresPiPfS0_S0_jj) ;  /* 0xffffffd40c987950 */ /* 0x001fea0003c3ffff */
.L_x_86:
[----:B------:R-:W-:-:S00]  /*29a0*/  BRA `(.L_x_86) ;  /* 0xfffffffc00fc7947 */ /* 0x000fc0000383ffff */
[----:B------:R-:W-:-:S00]  /*29b0*/  NOP ;  /* 0x0000000000007918 */ /* 0x000fc00000000000 */
        /* <DEDUP_REMOVED lines=12> */
.L_x_88:


//--------------------- .nv.shared.reserved.0     --------------------------
	.section	.nv.shared.reserved.0,"aw",@nobits
	.weak		__nv_reservedSMEM_offset_0_alias
	.size		__nv_reservedSMEM_offset_0_alias, 0, 64
	.other		__nv_reservedSMEM_offset_0_alias,@"STO_CUDA_RESERVED_SHARED STV_DEFAULT"
__nv_reservedSMEM_offset_0_alias:
	.zero		0
	.zero		64


//--------------------- .nv.constant0._Z14simple_spheresPiPfS0_S0_jj --------------------------
	.section	.nv.constant0._Z14simple_spheresPiPfS0_S0_jj,"a",@progbits
	.sectionflags	@""
	.align	4
.nv.constant0._Z14simple_spheresPiPfS0_S0_jj:
	.zero		936


//--------------------- SYMBOLS --------------------------

	.type		.nv.reservedSmem.offset0,@object
	.size		.nv.reservedSmem.offset0,0x4
